	.target	sm_90a

	.elftype	@"ET_EXEC"


//--------------------- .note.nv.tkinfo           --------------------------
	.section	.note.nv.tkinfo,"",@"SHT_NOTE"
	.sectionflags	@"SHF_NOTE_NV_TKINFO"
	.tkinfo
        /*0018*/ 	.word	0x00000002
        /*0030*/ 	.string	""
        /*0030*/ 	.string	"ptxas"
        /*0030*/ 	.string	"Cuda compilation tools, release 13.0, V13.0.88"
        /*0030*/ 	.string	"Build cuda_13.0.r13.0/compiler.36424714_0"
        /*0030*/ 	.string	"-arch sm_90a -m 64 "



//--------------------- .note.nv.cuinfo           --------------------------
	.section	.note.nv.cuinfo,"",@"SHT_NOTE"
	.sectionflags	@"SHF_NOTE_NV_CUINFO"
        /*0018*/ 	.short	0x0002
        /*001a*/ 	.short	0x005a
        /*001c*/ 	.short	0x0082
	.zero		2


//--------------------- .nv.info                  --------------------------
	.section	.nv.info,"",@"SHT_CUDA_INFO"
	.align	4


	//----- nvinfo : EIATTR_REGCOUNT
	.align		4
        /*0000*/ 	.byte	0x04, 0x2f
        /*0002*/ 	.short	(.L_15 - .L_14)
	.align		4
.L_14:
        /*0004*/ 	.word	index@(_ZN7cutlass13device_kernelINS_4gemm6kernel13GemmUniversalIN4cute5tupleIJiiiiEEENS1_10collective13CollectiveMmaINS1_34MainloopSm90TmaGmmaWarpSpecializedILi4ENS5_IJNS4_1CILi2EEENSA_ILi1EEESC_EEENS1_35KernelTmaWarpSpecializedCooperativeEEENS5_IJNSA_ILi192EEENSA_ILi8EEENSA_ILi128EEEEEENS_6half_tENS5_IJlSC_lEEESK_SL_NS4_8TiledMMAINS4_8MMA_AtomIJNS4_4SM904GMMA24MMA_64x8x16_F32F16F16_SSILNSP_5MajorE0ELSR_0ELNSP_7ScaleInE1ELSS_1EEEEEENS4_6LayoutISD_NS5_IJSC_NSA_ILi0EEESW_EEEEENS5_IJNS4_10UnderscoreESZ_SZ_EEEEENS4_13SM90_TMA_LOADENS4_14ComposedLayoutINS4_7SwizzleILi3ELi4ELi3EEENS4_18smem_ptr_flag_bitsILi16EEENSV_INS5_IJSH_NSA_ILi64EEEEEENS5_IJS18_SC_EEEEEEEvNS4_8identityENS4_23SM90_TMA_LOAD_MULTICASTES1C_vS1D_EENS_8epilogue10collective6detail29Sm90TmaWarpSpecializedAdapterINS1H_15DefaultEpilogueISK_SL_SL_NS1G_6thread17LinearCombinationISK_Li1EffLNS1L_9ScaleType4KindE0ELNS_15FloatRoundStyleE2ESK_EENS1_15EpilogueDefaultEEEEEvvEEEEvNT_6ParamsE)
        /*0008*/ 	.word	0x000000a8


	//----- nvinfo : EIATTR_FRAME_SIZE
	.align		4
.L_15:
        /*000c*/ 	.byte	0x04, 0x11
        /*000e*/ 	.short	(.L_17 - .L_16)
	.align		4
.L_16:
        /*0010*/ 	.word	index@(_ZN7cutlass13device_kernelINS_4gemm6kernel13GemmUniversalIN4cute5tupleIJiiiiEEENS1_10collective13CollectiveMmaINS1_34MainloopSm90TmaGmmaWarpSpecializedILi4ENS5_IJNS4_1CILi2EEENSA_ILi1EEESC_EEENS1_35KernelTmaWarpSpecializedCooperativeEEENS5_IJNSA_ILi192EEENSA_ILi8EEENSA_ILi128EEEEEENS_6half_tENS5_IJlSC_lEEESK_SL_NS4_8TiledMMAINS4_8MMA_AtomIJNS4_4SM904GMMA24MMA_64x8x16_F32F16F16_SSILNSP_5MajorE0ELSR_0ELNSP_7ScaleInE1ELSS_1EEEEEENS4_6LayoutISD_NS5_IJSC_NSA_ILi0EEESW_EEEEENS5_IJNS4_10UnderscoreESZ_SZ_EEEEENS4_13SM90_TMA_LOADENS4_14ComposedLayoutINS4_7SwizzleILi3ELi4ELi3EEENS4_18smem_ptr_flag_bitsILi16EEENSV_INS5_IJSH_NSA_ILi64EEEEEENS5_IJS18_SC_EEEEEEEvNS4_8identityENS4_23SM90_TMA_LOAD_MULTICASTES1C_vS1D_EENS_8epilogue10collective6detail29Sm90TmaWarpSpecializedAdapterINS1H_15DefaultEpilogueISK_SL_SL_NS1G_6thread17LinearCombinationISK_Li1EffLNS1L_9ScaleType4KindE0ELNS_15FloatRoundStyleE2ESK_EENS1_15EpilogueDefaultEEEEEvvEEEEvNT_6ParamsE)
        /*0014*/ 	.word	0x00000000


	//----- nvinfo : EIATTR_MIN_STACK_SIZE
	.align		4
.L_17:
        /*0018*/ 	.byte	0x04, 0x12
        /*001a*/ 	.short	(.L_19 - .L_18)
	.align		4
.L_18:
        /*001c*/ 	.word	index@(_ZN7cutlass13device_kernelINS_4gemm6kernel13GemmUniversalIN4cute5tupleIJiiiiEEENS1_10collective13CollectiveMmaINS1_34MainloopSm90TmaGmmaWarpSpecializedILi4ENS5_IJNS4_1CILi2EEENSA_ILi1EEESC_EEENS1_35KernelTmaWarpSpecializedCooperativeEEENS5_IJNSA_ILi192EEENSA_ILi8EEENSA_ILi128EEEEEENS_6half_tENS5_IJlSC_lEEESK_SL_NS4_8TiledMMAINS4_8MMA_AtomIJNS4_4SM904GMMA24MMA_64x8x16_F32F16F16_SSILNSP_5MajorE0ELSR_0ELNSP_7ScaleInE1ELSS_1EEEEEENS4_6LayoutISD_NS5_IJSC_NSA_ILi0EEESW_EEEEENS5_IJNS4_10UnderscoreESZ_SZ_EEEEENS4_13SM90_TMA_LOADENS4_14ComposedLayoutINS4_7SwizzleILi3ELi4ELi3EEENS4_18smem_ptr_flag_bitsILi16EEENSV_INS5_IJSH_NSA_ILi64EEEEEENS5_IJS18_SC_EEEEEEEvNS4_8identityENS4_23SM90_TMA_LOAD_MULTICASTES1C_vS1D_EENS_8epilogue10collective6detail29Sm90TmaWarpSpecializedAdapterINS1H_15DefaultEpilogueISK_SL_SL_NS1G_6thread17LinearCombinationISK_Li1EffLNS1L_9ScaleType4KindE0ELNS_15FloatRoundStyleE2ESK_EENS1_15EpilogueDefaultEEEEEvvEEEEvNT_6ParamsE)
        /*0020*/ 	.word	0x00000000
.L_19:


//--------------------- .nv.compat                --------------------------
	.section	.nv.compat,"",@"SHT_CUDA_COMPAT_INFO"
	.align	4
        /*0000*/ 	.byte	0x02, 0x09, 0x01, 0x00, 0x02, 0x02, 0x04, 0x00, 0x02, 0x05, 0x05, 0x00, 0x03, 0x07, 0x01, 0x01
        /*0010*/ 	.byte	0x02, 0x03, 0x01, 0x00, 0x02, 0x06, 0x01, 0x00, 0x04, 0x0b, 0x08, 0x00, 0x00, 0x00, 0x00, 0x00
        /*0020*/ 	.byte	0x00, 0x00, 0x00, 0x00


//--------------------- .nv.info._ZN7cutlass13device_kernelINS_4gemm6kernel13GemmUniversalIN4cute5tupleIJiiiiEEENS1_10collective13CollectiveMmaINS1_34MainloopSm90TmaGmmaWarpSpecializedILi4ENS5_IJNS4_1CILi2EEENSA_ILi1EEESC_EEENS1_35KernelTmaWarpSpecializedCooperativeEEENS5_IJNSA_ILi192EEENSA_ILi8EEENSA_ILi128EEEEEENS_6half_tENS5_IJlSC_lEEESK_SL_NS4_8TiledMMAINS4_8MMA_AtomIJNS4_4SM904GMMA24MMA_64x8x16_F32F16F16_SSILNSP_5MajorE0ELSR_0ELNSP_7ScaleInE1ELSS_1EEEEEENS4_6LayoutISD_NS5_IJSC_NSA_ILi0EEESW_EEEEENS5_IJNS4_10UnderscoreESZ_SZ_EEEEENS4_13SM90_TMA_LOADENS4_14ComposedLayoutINS4_7SwizzleILi3ELi4ELi3EEENS4_18smem_ptr_flag_bitsILi16EEENSV_INS5_IJSH_NSA_ILi64EEEEEENS5_IJS18_SC_EEEEEEEvNS4_8identityENS4_23SM90_TMA_LOAD_MULTICASTES1C_vS1D_EENS_8epilogue10collective6detail29Sm90TmaWarpSpecializedAdapterINS1H_15DefaultEpilogueISK_SL_SL_NS1G_6thread17LinearCombinationISK_Li1EffLNS1L_9ScaleType4KindE0ELNS_15FloatRoundStyleE2ESK_EENS1_15EpilogueDefaultEEEEEvvEEEEvNT_6ParamsE --------------------------
	.section	.nv.info._ZN7cutlass13device_kernelINS_4gemm6kernel13GemmUniversalIN4cute5tupleIJiiiiEEENS1_10collective13CollectiveMmaINS1_34MainloopSm90TmaGmmaWarpSpecializedILi4ENS5_IJNS4_1CILi2EEENSA_ILi1EEESC_EEENS1_35KernelTmaWarpSpecializedCooperativeEEENS5_IJNSA_ILi192EEENSA_ILi8EEENSA_ILi128EEEEEENS_6half_tENS5_IJlSC_lEEESK_SL_NS4_8TiledMMAINS4_8MMA_AtomIJNS4_4SM904GMMA24MMA_64x8x16_F32F16F16_SSILNSP_5MajorE0ELSR_0ELNSP_7ScaleInE1ELSS_1EEEEEENS4_6LayoutISD_NS5_IJSC_NSA_ILi0EEESW_EEEEENS5_IJNS4_10UnderscoreESZ_SZ_EEEEENS4_13SM90_TMA_LOADENS4_14ComposedLayoutINS4_7SwizzleILi3ELi4ELi3EEENS4_18smem_ptr_flag_bitsILi16EEENSV_INS5_IJSH_NSA_ILi64EEEEEENS5_IJS18_SC_EEEEEEEvNS4_8identityENS4_23SM90_TMA_LOAD_MULTICASTES1C_vS1D_EENS_8epilogue10collective6detail29Sm90TmaWarpSpecializedAdapterINS1H_15DefaultEpilogueISK_SL_SL_NS1G_6thread17LinearCombinationISK_Li1EffLNS1L_9ScaleType4KindE0ELNS_15FloatRoundStyleE2ESK_EENS1_15EpilogueDefaultEEEEEvvEEEEvNT_6ParamsE,"",@"SHT_CUDA_INFO"
	.sectionflags	@""
	.align	4


	//----- nvinfo : EIATTR_CUDA_API_VERSION
	.align		4
        /*0000*/ 	.byte	0x04, 0x37
        /*0002*/ 	.short	(.L_21 - .L_20)
.L_20:
        /*0004*/ 	.word	0x00000082


	//----- nvinfo : EIATTR_KPARAM_INFO
	.align		4
.L_21:
        /*0008*/ 	.byte	0x04, 0x17
        /*000a*/ 	.short	(.L_23 - .L_22)
.L_22:
        /*000c*/ 	.word	0x00000000
        /*0010*/ 	.short	0x0000
        /*0012*/ 	.short	0x0070
        /*0014*/ 	.byte	0x00, 0xf0, 0x01, 0x10


	//----- nvinfo : EIATTR_SPARSE_MMA_MASK
	.align		4
.L_23:
        /*0018*/ 	.byte	0x03, 0x50
        /*001a*/ 	.short	0x0000


	//----- nvinfo : EIATTR_MAXREG_COUNT
	.align		4
        /*001c*/ 	.byte	0x03, 0x1b
        /*001e*/ 	.short	0x00a8


	//----- nvinfo : EIATTR_NUM_BARRIERS
	.align		4
        /*0020*/ 	.byte	0x02, 0x4c
        /*0022*/ 	.byte	0x01
	.zero		1


	//----- nvinfo : EIATTR_EXTERNS
	.align		4
        /*0024*/ 	.byte	0x04, 0x0f
        /*0026*/ 	.short	(.L_25 - .L_24)


	//   ....[0]....
	.align		4
.L_24:
        /*0028*/ 	.word	index@(__assertfail)


	//----- nvinfo : EIATTR_MERCURY_ISA_VERSION
	.align		4
.L_25:
        /*002c*/ 	.byte	0x03, 0x5f
        /*002e*/ 	.short	0x0101


	//----- nvinfo : EIATTR_INT_WARP_WIDE_INSTR_OFFSETS
	.align		4
        /*0030*/ 	.byte	0x04, 0x31
        /*0032*/ 	.short	(.L_27 - .L_26)


	//   ....[0]....
.L_26:
        /*0034*/ 	.word	0x00000480


	//   ....[1]....
        /*0038*/ 	.word	0x000004a0


	//   ....[2]....
        /*003c*/ 	.word	0x00000640


	//   ....[3]....
        /*0040*/ 	.word	0x00002650


	//----- nvinfo : EIATTR_COOP_GROUP_MASK_REGIDS
	.align		4
.L_27:
        /*0044*/ 	.byte	0x04, 0x29
        /*0046*/ 	.short	(.L_29 - .L_28)


	//   ....[0]....
.L_28:
        /*0048*/ 	.word	0xffffffff


	//   ....[1]....
        /*004c*/ 	.word	0xffffffff


	//   ....[2]....
        /*0050*/ 	.word	0xffffffff


	//   ....[3]....
        /*0054*/ 	.word	0xffffffff


	//   ....[4]....
        /*0058*/ 	.word	0xffffffff


	//   ....[5]....
        /*005c*/ 	.word	0xffffffff


	//----- nvinfo : EIATTR_COOP_GROUP_INSTR_OFFSETS
	.align		4
.L_29:
        /*0060*/ 	.byte	0x04, 0x28
        /*0062*/ 	.short	(.L_31 - .L_30)


	//   ....[0]....
.L_30:
        /*0064*/ 	.word	0x00000060


	//   ....[1]....
        /*0068*/ 	.word	0x00000070


	//   ....[2]....
        /*006c*/ 	.word	0x00000130


	//   ....[3]....
        /*0070*/ 	.word	0x000002d0


	//   ....[4]....
        /*0074*/ 	.word	0x000007f0


	//   ....[5]....
        /*0078*/ 	.word	0x00001230


	//----- nvinfo : EIATTR_REG_RECONFIG
	.align		4
.L_31:
        /*007c*/ 	.byte	0x01, 0x54
	.zero		2


	//----- nvinfo : EIATTR_SYSCALL_OFFSETS
	.align		4
        /*0080*/ 	.byte	0x04, 0x46
        /*0082*/ 	.short	(.L_33 - .L_32)


	//   ....[0]....
.L_32:
        /*0084*/ 	.word	0x000013f0


	//----- nvinfo : EIATTR_MBARRIER_INSTR_OFFSETS
	.align		4
.L_33:
        /*0088*/ 	.byte	0x04, 0x39
        /*008a*/ 	.short	(.L_35 - .L_34)


	//   ....[0]....
.L_34:
        /*008c*/ 	.word	0x00000230
        /*0090*/ 	.word	0x000000ff
        /*0094*/ 	.word	0x00000000
        /*0098*/ 	.short	0x0100
        /*009a*/ 	.byte	0x08
	.zero		1


	//   ....[1]....
        /*009c*/ 	.word	0x00000240
        /*00a0*/ 	.word	0x000000ff
        /*00a4*/ 	.word	0x00000020
        /*00a8*/ 	.short	0x0100
        /*00aa*/ 	.byte	0x08
	.zero		1


	//   ....[2]....
        /*00ac*/ 	.word	0x00000250
        /*00b0*/ 	.word	0x000000ff
        /*00b4*/ 	.word	0x00000008
        /*00b8*/ 	.short	0x0100
        /*00ba*/ 	.byte	0x08
	.zero		1


	//   ....[3]....
        /*00bc*/ 	.word	0x00000260
        /*00c0*/ 	.word	0x000000ff
        /*00c4*/ 	.word	0x00000028
        /*00c8*/ 	.short	0x0100
        /*00ca*/ 	.byte	0x08
	.zero		1


	//   ....[4]....
        /*00cc*/ 	.word	0x00000270
        /*00d0*/ 	.word	0x000000ff
        /*00d4*/ 	.word	0x00000010
        /*00d8*/ 	.short	0x0100
        /*00da*/ 	.byte	0x08
	.zero		1


	//   ....[5]....
        /*00dc*/ 	.word	0x00000280
        /*00e0*/ 	.word	0x000000ff
        /*00e4*/ 	.word	0x00000030
        /*00e8*/ 	.short	0x0100
        /*00ea*/ 	.byte	0x08
	.zero		1


	//   ....[6]....
        /*00ec*/ 	.word	0x00000290
        /*00f0*/ 	.word	0x000000ff
        /*00f4*/ 	.word	0x00000018
        /*00f8*/ 	.short	0x0100
        /*00fa*/ 	.byte	0x08
	.zero		1


	//   ....[7]....
        /*00fc*/ 	.word	0x000002a0
        /*0100*/ 	.word	0x000000ff
        /*0104*/ 	.word	0x00000038
        /*0108*/ 	.short	0x0100
        /*010a*/ 	.byte	0x08
	.zero		1


	//   ....[8]....
        /*010c*/ 	.word	0x000006e0
        /*0110*/ 	.word	0x000000ff
        /*0114*/ 	.word	0x00000050
        /*0118*/ 	.short	0x0100
        /*011a*/ 	.byte	0x06
	.zero		1


	//   ....[9]....
        /*011c*/ 	.word	0x00000780
        /*0120*/ 	.word	0x000000ff
        /*0124*/ 	.word	0x00000058
        /*0128*/ 	.short	0x0100
        /*012a*/ 	.byte	0x06
	.zero		1


	//   ....[10]....
        /*012c*/ 	.word	0x000014b0
        /*0130*/ 	.word	0x00000003
        /*0134*/ 	.word	0x00000000
        /*0138*/ 	.short	0x010a
        /*013a*/ 	.byte	0x3f
	.zero		1


	//   ....[11]....
        /*013c*/ 	.word	0x000014f0
        /*0140*/ 	.word	0x00000003
        /*0144*/ 	.word	0x00000000
        /*0148*/ 	.short	0x010a
        /*014a*/ 	.byte	0x3f
	.zero		1


	//   ....[12]....
        /*014c*/ 	.word	0x00001d90
        /*0150*/ 	.word	0x00000004
        /*0154*/ 	.word	0x00000000
        /*0158*/ 	.short	0x010a
        /*015a*/ 	.byte	0x3f
	.zero		1


	//   ....[13]....
        /*015c*/ 	.word	0x00001dd0
        /*0160*/ 	.word	0x00000004
        /*0164*/ 	.word	0x00000000
        /*0168*/ 	.short	0x010a
        /*016a*/ 	.byte	0x3f
	.zero		1


	//   ....[14]....
        /*016c*/ 	.word	0x000024f0
        /*0170*/ 	.word	0x00000003
        /*0174*/ 	.word	0x00000000
        /*0178*/ 	.short	0x0101
        /*017a*/ 	.byte	0x3f
	.zero		1


	//   ....[15]....
        /*017c*/ 	.word	0x000026d0
        /*0180*/ 	.word	0x00000003
        /*0184*/ 	.word	0x00000000
        /*0188*/ 	.short	0x0101
        /*018a*/ 	.byte	0x3f
	.zero		1


	//   ....[16]....
        /*018c*/ 	.word	0x00004690
        /*0190*/ 	.word	0x0000000f
        /*0194*/ 	.word	0x00000020
        /*0198*/ 	.short	0x010a
        /*019a*/ 	.byte	0x3f
	.zero		1


	//   ....[17]....
        /*019c*/ 	.word	0x00004b90
        /*01a0*/ 	.word	0x00000004
        /*01a4*/ 	.word	0x00000058
        /*01a8*/ 	.short	0x0101
        /*01aa*/ 	.byte	0x3f
	.zero		1


	//   ....[18]....
        /*01ac*/ 	.word	0x000052e0
        /*01b0*/ 	.word	0x00000007
        /*01b4*/ 	.word	0x00000000
        /*01b8*/ 	.short	0x010a
        /*01ba*/ 	.byte	0x3f
	.zero		1


	//   ....[19]....
        /*01bc*/ 	.word	0x00005360
        /*01c0*/ 	.word	0x00000009
        /*01c4*/ 	.word	0x00000000
        /*01c8*/ 	.short	0x010a
        /*01ca*/ 	.byte	0x3f
	.zero		1


	//   ....[20]....
        /*01cc*/ 	.word	0x000053f0
        /*01d0*/ 	.word	0x00000006
        /*01d4*/ 	.word	0x00000000
        /*01d8*/ 	.short	0x010a
        /*01da*/ 	.byte	0x3f
	.zero		1


	//   ....[21]....
        /*01dc*/ 	.word	0x00005480
        /*01e0*/ 	.word	0x00000003
        /*01e4*/ 	.word	0x00000000
        /*01e8*/ 	.short	0x010a
        /*01ea*/ 	.byte	0x3f
	.zero		1


	//   ....[22]....
        /*01ec*/ 	.word	0x000054e0
        /*01f0*/ 	.word	0x00000003
        /*01f4*/ 	.word	0x00000000
        /*01f8*/ 	.short	0x010a
        /*01fa*/ 	.byte	0x3f
	.zero		1


	//   ....[23]....
        /*01fc*/ 	.word	0x00005530
        /*0200*/ 	.word	0x00000004
        /*0204*/ 	.word	0x00000000
        /*0208*/ 	.short	0x010a
        /*020a*/ 	.byte	0x3f
	.zero		1


	//   ....[24]....
        /*020c*/ 	.word	0x00005600
        /*0210*/ 	.word	0x0000000f
        /*0214*/ 	.word	0x00000020
        /*0218*/ 	.short	0x010a
        /*021a*/ 	.byte	0x3f
	.zero		1


	//   ....[25]....
        /*021c*/ 	.word	0x000056d0
        /*0220*/ 	.word	0x00000007
        /*0224*/ 	.word	0x00000000
        /*0228*/ 	.short	0x010a
        /*022a*/ 	.byte	0x3f
	.zero		1


	//   ....[26]....
        /*022c*/ 	.word	0x00005720
        /*0230*/ 	.word	0x00000009
        /*0234*/ 	.word	0x00000000
        /*0238*/ 	.short	0x010a
        /*023a*/ 	.byte	0x3f
	.zero		1


	//   ....[27]....
        /*023c*/ 	.word	0x00005770
        /*0240*/ 	.word	0x00000006
        /*0244*/ 	.word	0x00000000
        /*0248*/ 	.short	0x010a
        /*024a*/ 	.byte	0x3f
	.zero		1


	//----- nvinfo : EIATTR_NUM_MBARRIERS
	.align		4
.L_35:
        /*024c*/ 	.byte	0x03, 0x38
        /*024e*/ 	.short	0x000a


	//----- nvinfo : EIATTR_EXIT_INSTR_OFFSETS
	.align		4
        /*0250*/ 	.byte	0x04, 0x1c
        /*0252*/ 	.short	(.L_37 - .L_36)


	//   ....[0]....
.L_36:
        /*0254*/ 	.word	0x00000950


	//   ....[1]....
        /*0258*/ 	.word	0x00001160


	//   ....[2]....
        /*025c*/ 	.word	0x00003ea0


	//   ....[3]....
        /*0260*/ 	.word	0x00004400


	//   ....[4]....
        /*0264*/ 	.word	0x000054d0


	//----- nvinfo : EIATTR_MAX_THREADS
	.align		4
.L_37:
        /*0268*/ 	.byte	0x04, 0x05
        /*026a*/ 	.short	(.L_39 - .L_38)
.L_38:
        /*026c*/ 	.word	0x00000180
        /*0270*/ 	.word	0x00000001
        /*0274*/ 	.word	0x00000001


	//----- nvinfo : EIATTR_CRS_STACK_SIZE
	.align		4
.L_39:
        /*0278*/ 	.byte	0x04, 0x1e
        /*027a*/ 	.short	(.L_41 - .L_40)
.L_40:
        /*027c*/ 	.word	0x00000000


	//----- nvinfo : EIATTR_CBANK_PARAM_SIZE
	.align		4
.L_41:
        /*0280*/ 	.byte	0x03, 0x19
        /*0282*/ 	.short	0x0470


	//----- nvinfo : EIATTR_PARAM_CBANK
	.align		4
        /*0284*/ 	.byte	0x04, 0x0a
        /*0286*/ 	.short	(.L_43 - .L_42)
	.align		4
.L_42:
        /*0288*/ 	.word	index@(.nv.constant0._ZN7cutlass13device_kernelINS_4gemm6kernel13GemmUniversalIN4cute5tupleIJiiiiEEENS1_10collective13CollectiveMmaINS1_34MainloopSm90TmaGmmaWarpSpecializedILi4ENS5_IJNS4_1CILi2EEENSA_ILi1EEESC_EEENS1_35KernelTmaWarpSpecializedCooperativeEEENS5_IJNSA_ILi192EEENSA_ILi8EEENSA_ILi128EEEEEENS_6half_tENS5_IJlSC_lEEESK_SL_NS4_8TiledMMAINS4_8MMA_AtomIJNS4_4SM904GMMA24MMA_64x8x16_F32F16F16_SSILNSP_5MajorE0ELSR_0ELNSP_7ScaleInE1ELSS_1EEEEEENS4_6LayoutISD_NS5_IJSC_NSA_ILi0EEESW_EEEEENS5_IJNS4_10UnderscoreESZ_SZ_EEEEENS4_13SM90_TMA_LOADENS4_14ComposedLayoutINS4_7SwizzleILi3ELi4ELi3EEENS4_18smem_ptr_flag_bitsILi16EEENSV_INS5_IJSH_NSA_ILi64EEEEEENS5_IJS18_SC_EEEEEEEvNS4_8identityENS4_23SM90_TMA_LOAD_MULTICASTES1C_vS1D_EENS_8epilogue10collective6detail29Sm90TmaWarpSpecializedAdapterINS1H_15DefaultEpilogueISK_SL_SL_NS1G_6thread17LinearCombinationISK_Li1EffLNS1L_9ScaleType4KindE0ELNS_15FloatRoundStyleE2ESK_EENS1_15EpilogueDefaultEEEEEvvEEEEvNT_6ParamsE)
        /*028c*/ 	.short	0x0210
        /*028e*/ 	.short	0x0470


	//----- nvinfo : EIATTR_SW_WAR
	.align		4
.L_43:
        /*0290*/ 	.byte	0x04, 0x36
        /*0292*/ 	.short	(.L_45 - .L_44)
.L_44:
        /*0294*/ 	.word	0x00000008
.L_45:


//--------------------- .nv.callgraph             --------------------------
	.section	.nv.callgraph,"",@"SHT_CUDA_CALLGRAPH"
	.align	4
	.sectionentsize	8
	.align		4
        /*0000*/ 	.word	0x00000000
	.align		4
        /*0004*/ 	.word	0xffffffff
	.align		4
        /*0008*/ 	.word	index@(_ZN7cutlass13device_kernelINS_4gemm6kernel13GemmUniversalIN4cute5tupleIJiiiiEEENS1_10collective13CollectiveMmaINS1_34MainloopSm90TmaGmmaWarpSpecializedILi4ENS5_IJNS4_1CILi2EEENSA_ILi1EEESC_EEENS1_35KernelTmaWarpSpecializedCooperativeEEENS5_IJNSA_ILi192EEENSA_ILi8EEENSA_ILi128EEEEEENS_6half_tENS5_IJlSC_lEEESK_SL_NS4_8TiledMMAINS4_8MMA_AtomIJNS4_4SM904GMMA24MMA_64x8x16_F32F16F16_SSILNSP_5MajorE0ELSR_0ELNSP_7ScaleInE1ELSS_1EEEEEENS4_6LayoutISD_NS5_IJSC_NSA_ILi0EEESW_EEEEENS5_IJNS4_10UnderscoreESZ_SZ_EEEEENS4_13SM90_TMA_LOADENS4_14ComposedLayoutINS4_7SwizzleILi3ELi4ELi3EEENS4_18smem_ptr_flag_bitsILi16EEENSV_INS5_IJSH_NSA_ILi64EEEEEENS5_IJS18_SC_EEEEEEEvNS4_8identityENS4_23SM90_TMA_LOAD_MULTICASTES1C_vS1D_EENS_8epilogue10collective6detail29Sm90TmaWarpSpecializedAdapterINS1H_15DefaultEpilogueISK_SL_SL_NS1G_6thread17LinearCombinationISK_Li1EffLNS1L_9ScaleType4KindE0ELNS_15FloatRoundStyleE2ESK_EENS1_15EpilogueDefaultEEEEEvvEEEEvNT_6ParamsE)
	.align		4
        /*000c*/ 	.word	index@(__assertfail)
	.align		4
        /*0010*/ 	.word	0x00000000
	.align		4
        /*0014*/ 	.word	0xfffffffe
	.align		4
        /*0018*/ 	.word	0x00000000
	.align		4
        /*001c*/ 	.word	0xfffffffd
	.align		4
        /*0020*/ 	.word	0x00000000
	.align		4
        /*0024*/ 	.word	0xfffffffc


//--------------------- .nv.constant4             --------------------------
	.section	.nv.constant4,"a",@progbits
	.align	8
	.align		8
.nv.constant4:
        /*0000*/ 	.dword	__assertfail
	.align		8
        /*0008*/ 	.dword	__unnamed_1
	.align		8
        /*0010*/ 	.dword	_ZN39_INTERNAL_69082222_4_k_cu_39c5bc6f_42004cuda3std3__45__cpo5beginE
	.align		8
        /*0018*/ 	.dword	_ZN39_INTERNAL_69082222_4_k_cu_39c5bc6f_42004cuda3std3__45__cpo3endE
	.align		8
        /*0020*/ 	.dword	_ZN39_INTERNAL_69082222_4_k_cu_39c5bc6f_42004cuda3std3__45__cpo6cbeginE
	.align		8
        /*0028*/ 	.dword	_ZN39_INTERNAL_69082222_4_k_cu_39c5bc6f_42004cuda3std3__45__cpo4cendE
	.align		8
        /*0030*/ 	.dword	_ZN39_INTERNAL_69082222_4_k_cu_39c5bc6f_42004cuda3std3__441_GLOBAL__N__69082222_4_k_cu_39c5bc6f_42006ignoreE
	.align		8
        /*0038*/ 	.dword	_ZN39_INTERNAL_69082222_4_k_cu_39c5bc6f_42004cuda3std3__419piecewise_constructE
	.align		8
        /*0040*/ 	.dword	_ZN39_INTERNAL_69082222_4_k_cu_39c5bc6f_42004cuda3std3__48in_placeE
	.align		8
        /*0048*/ 	.dword	_ZN39_INTERNAL_69082222_4_k_cu_39c5bc6f_42004cuda3std6ranges3__45__cpo4swapE
	.align		8
        /*0050*/ 	.dword	_ZN39_INTERNAL_69082222_4_k_cu_39c5bc6f_42004cuda3std6ranges3__45__cpo9iter_moveE
	.align		8
        /*0058*/ 	.dword	_ZN39_INTERNAL_69082222_4_k_cu_39c5bc6f_42004cute7productE
	.align		8
        /*0060*/ 	.dword	_ZN39_INTERNAL_69082222_4_k_cu_39c5bc6f_42004cute1_E
	.align		8
        /*0068*/ 	.dword	$str$22
	.align		8
        /*0070*/ 	.dword	$str$23


//--------------------- .text._ZN7cutlass13device_kernelINS_4gemm6kernel13GemmUniversalIN4cute5tupleIJiiiiEEENS1_10collective13CollectiveMmaINS1_34MainloopSm90TmaGmmaWarpSpecializedILi4ENS5_IJNS4_1CILi2EEENSA_ILi1EEESC_EEENS1_35KernelTmaWarpSpecializedCooperativeEEENS5_IJNSA_ILi192EEENSA_ILi8EEENSA_ILi128EEEEEENS_6half_tENS5_IJlSC_lEEESK_SL_NS4_8TiledMMAINS4_8MMA_AtomIJNS4_4SM904GMMA24MMA_64x8x16_F32F16F16_SSILNSP_5MajorE0ELSR_0ELNSP_7ScaleInE1ELSS_1EEEEEENS4_6LayoutISD_NS5_IJSC_NSA_ILi0EEESW_EEEEENS5_IJNS4_10UnderscoreESZ_SZ_EEEEENS4_13SM90_TMA_LOADENS4_14ComposedLayoutINS4_7SwizzleILi3ELi4ELi3EEENS4_18smem_ptr_flag_bitsILi16EEENSV_INS5_IJSH_NSA_ILi64EEEEEENS5_IJS18_SC_EEEEEEEvNS4_8identityENS4_23SM90_TMA_LOAD_MULTICASTES1C_vS1D_EENS_8epilogue10collective6detail29Sm90TmaWarpSpecializedAdapterINS1H_15DefaultEpilogueISK_SL_SL_NS1G_6thread17LinearCombinationISK_Li1EffLNS1L_9ScaleType4KindE0ELNS_15FloatRoundStyleE2ESK_EENS1_15EpilogueDefaultEEEEEvvEEEEvNT_6ParamsE --------------------------
	.section	.text._ZN7cutlass13device_kernelINS_4gemm6kernel13GemmUniversalIN4cute5tupleIJiiiiEEENS1_10collective13CollectiveMmaINS1_34MainloopSm90TmaGmmaWarpSpecializedILi4ENS5_IJNS4_1CILi2EEENSA_ILi1EEESC_EEENS1_35KernelTmaWarpSpecializedCooperativeEEENS5_IJNSA_ILi192EEENSA_ILi8EEENSA_ILi128EEEEEENS_6half_tENS5_IJlSC_lEEESK_SL_NS4_8TiledMMAINS4_8MMA_AtomIJNS4_4SM904GMMA24MMA_64x8x16_F32F16F16_SSILNSP_5MajorE0ELSR_0ELNSP_7ScaleInE1ELSS_1EEEEEENS4_6LayoutISD_NS5_IJSC_NSA_ILi0EEESW_EEEEENS5_IJNS4_10UnderscoreESZ_SZ_EEEEENS4_13SM90_TMA_LOADENS4_14ComposedLayoutINS4_7SwizzleILi3ELi4ELi3EEENS4_18smem_ptr_flag_bitsILi16EEENSV_INS5_IJSH_NSA_ILi64EEEEEENS5_IJS18_SC_EEEEEEEvNS4_8identityENS4_23SM90_TMA_LOAD_MULTICASTES1C_vS1D_EENS_8epilogue10collective6detail29Sm90TmaWarpSpecializedAdapterINS1H_15DefaultEpilogueISK_SL_SL_NS1G_6thread17LinearCombinationISK_Li1EffLNS1L_9ScaleType4KindE0ELNS_15FloatRoundStyleE2ESK_EENS1_15EpilogueDefaultEEEEEvvEEEEvNT_6ParamsE,"ax",@progbits
	.align	128
.text._ZN7cutlass13device_kernelINS_4gemm6kernel13GemmUniversalIN4cute5tupleIJiiiiEEENS1_10collective13CollectiveMmaINS1_34MainloopSm90TmaGmmaWarpSpecializedILi4ENS5_IJNS4_1CILi2EEENSA_ILi1EEESC_EEENS1_35KernelTmaWarpSpecializedCooperativeEEENS5_IJNSA_ILi192EEENSA_ILi8EEENSA_ILi128EEEEEENS_6half_tENS5_IJlSC_lEEESK_SL_NS4_8TiledMMAINS4_8MMA_AtomIJNS4_4SM904GMMA24MMA_64x8x16_F32F16F16_SSILNSP_5MajorE0ELSR_0ELNSP_7ScaleInE1ELSS_1EEEEEENS4_6LayoutISD_NS5_IJSC_NSA_ILi0EEESW_EEEEENS5_IJNS4_10UnderscoreESZ_SZ_EEEEENS4_13SM90_TMA_LOADENS4_14ComposedLayoutINS4_7SwizzleILi3ELi4ELi3EEENS4_18smem_ptr_flag_bitsILi16EEENSV_INS5_IJSH_NSA_ILi64EEEEEENS5_IJS18_SC_EEEEEEEvNS4_8identityENS4_23SM90_TMA_LOAD_MULTICASTES1C_vS1D_EENS_8epilogue10collective6detail29Sm90TmaWarpSpecializedAdapterINS1H_15DefaultEpilogueISK_SL_SL_NS1G_6thread17LinearCombinationISK_Li1EffLNS1L_9ScaleType4KindE0ELNS_15FloatRoundStyleE2ESK_EENS1_15EpilogueDefaultEEEEEvvEEEEvNT_6ParamsE:
        .type           _ZN7cutlass13device_kernelINS_4gemm6kernel13GemmUniversalIN4cute5tupleIJiiiiEEENS1_10collective13CollectiveMmaINS1_34MainloopSm90TmaGmmaWarpSpecializedILi4ENS5_IJNS4_1CILi2EEENSA_ILi1EEESC_EEENS1_35KernelTmaWarpSpecializedCooperativeEEENS5_IJNSA_ILi192EEENSA_ILi8EEENSA_ILi128EEEEEENS_6half_tENS5_IJlSC_lEEESK_SL_NS4_8TiledMMAINS4_8MMA_AtomIJNS4_4SM904GMMA24MMA_64x8x16_F32F16F16_SSILNSP_5MajorE0ELSR_0ELNSP_7ScaleInE1ELSS_1EEEEEENS4_6LayoutISD_NS5_IJSC_NSA_ILi0EEESW_EEEEENS5_IJNS4_10UnderscoreESZ_SZ_EEEEENS4_13SM90_TMA_LOADENS4_14ComposedLayoutINS4_7SwizzleILi3ELi4ELi3EEENS4_18smem_ptr_flag_bitsILi16EEENSV_INS5_IJSH_NSA_ILi64EEEEEENS5_IJS18_SC_EEEEEEEvNS4_8identityENS4_23SM90_TMA_LOAD_MULTICASTES1C_vS1D_EENS_8epilogue10collective6detail29Sm90TmaWarpSpecializedAdapterINS1H_15DefaultEpilogueISK_SL_SL_NS1G_6thread17LinearCombinationISK_Li1EffLNS1L_9ScaleType4KindE0ELNS_15FloatRoundStyleE2ESK_EENS1_15EpilogueDefaultEEEEEvvEEEEvNT_6ParamsE,@function
        .size           _ZN7cutlass13device_kernelINS_4gemm6kernel13GemmUniversalIN4cute5tupleIJiiiiEEENS1_10collective13CollectiveMmaINS1_34MainloopSm90TmaGmmaWarpSpecializedILi4ENS5_IJNS4_1CILi2EEENSA_ILi1EEESC_EEENS1_35KernelTmaWarpSpecializedCooperativeEEENS5_IJNSA_ILi192EEENSA_ILi8EEENSA_ILi128EEEEEENS_6half_tENS5_IJlSC_lEEESK_SL_NS4_8TiledMMAINS4_8MMA_AtomIJNS4_4SM904GMMA24MMA_64x8x16_F32F16F16_SSILNSP_5MajorE0ELSR_0ELNSP_7ScaleInE1ELSS_1EEEEEENS4_6LayoutISD_NS5_IJSC_NSA_ILi0EEESW_EEEEENS5_IJNS4_10UnderscoreESZ_SZ_EEEEENS4_13SM90_TMA_LOADENS4_14ComposedLayoutINS4_7SwizzleILi3ELi4ELi3EEENS4_18smem_ptr_flag_bitsILi16EEENSV_INS5_IJSH_NSA_ILi64EEEEEENS5_IJS18_SC_EEEEEEEvNS4_8identityENS4_23SM90_TMA_LOAD_MULTICASTES1C_vS1D_EENS_8epilogue10collective6detail29Sm90TmaWarpSpecializedAdapterINS1H_15DefaultEpilogueISK_SL_SL_NS1G_6thread17LinearCombinationISK_Li1EffLNS1L_9ScaleType4KindE0ELNS_15FloatRoundStyleE2ESK_EENS1_15EpilogueDefaultEEEEEvvEEEEvNT_6ParamsE,(.L_x_83 - _ZN7cutlass13device_kernelINS_4gemm6kernel13GemmUniversalIN4cute5tupleIJiiiiEEENS1_10collective13CollectiveMmaINS1_34MainloopSm90TmaGmmaWarpSpecializedILi4ENS5_IJNS4_1CILi2EEENSA_ILi1EEESC_EEENS1_35KernelTmaWarpSpecializedCooperativeEEENS5_IJNSA_ILi192EEENSA_ILi8EEENSA_ILi128EEEEEENS_6half_tENS5_IJlSC_lEEESK_SL_NS4_8TiledMMAINS4_8MMA_AtomIJNS4_4SM904GMMA24MMA_64x8x16_F32F16F16_SSILNSP_5MajorE0ELSR_0ELNSP_7ScaleInE1ELSS_1EEEEEENS4_6LayoutISD_NS5_IJSC_NSA_ILi0EEESW_EEEEENS5_IJNS4_10UnderscoreESZ_SZ_EEEEENS4_13SM90_TMA_LOADENS4_14ComposedLayoutINS4_7SwizzleILi3ELi4ELi3EEENS4_18smem_ptr_flag_bitsILi16EEENSV_INS5_IJSH_NSA_ILi64EEEEEENS5_IJS18_SC_EEEEEEEvNS4_8identityENS4_23SM90_TMA_LOAD_MULTICASTES1C_vS1D_EENS_8epilogue10collective6detail29Sm90TmaWarpSpecializedAdapterINS1H_15DefaultEpilogueISK_SL_SL_NS1G_6thread17LinearCombinationISK_Li1EffLNS1L_9ScaleType4KindE0ELNS_15FloatRoundStyleE2ESK_EENS1_15EpilogueDefaultEEEEEvvEEEEvNT_6ParamsE)
        .other          _ZN7cutlass13device_kernelINS_4gemm6kernel13GemmUniversalIN4cute5tupleIJiiiiEEENS1_10collective13CollectiveMmaINS1_34MainloopSm90TmaGmmaWarpSpecializedILi4ENS5_IJNS4_1CILi2EEENSA_ILi1EEESC_EEENS1_35KernelTmaWarpSpecializedCooperativeEEENS5_IJNSA_ILi192EEENSA_ILi8EEENSA_ILi128EEEEEENS_6half_tENS5_IJlSC_lEEESK_SL_NS4_8TiledMMAINS4_8MMA_AtomIJNS4_4SM904GMMA24MMA_64x8x16_F32F16F16_SSILNSP_5MajorE0ELSR_0ELNSP_7ScaleInE1ELSS_1EEEEEENS4_6LayoutISD_NS5_IJSC_NSA_ILi0EEESW_EEEEENS5_IJNS4_10UnderscoreESZ_SZ_EEEEENS4_13SM90_TMA_LOADENS4_14ComposedLayoutINS4_7SwizzleILi3ELi4ELi3EEENS4_18smem_ptr_flag_bitsILi16EEENSV_INS5_IJSH_NSA_ILi64EEEEEENS5_IJS18_SC_EEEEEEEvNS4_8identityENS4_23SM90_TMA_LOAD_MULTICASTES1C_vS1D_EENS_8epilogue10collective6detail29Sm90TmaWarpSpecializedAdapterINS1H_15DefaultEpilogueISK_SL_SL_NS1G_6thread17LinearCombinationISK_Li1EffLNS1L_9ScaleType4KindE0ELNS_15FloatRoundStyleE2ESK_EENS1_15EpilogueDefaultEEEEEvvEEEEvNT_6ParamsE,@"STO_CUDA_ENTRY STV_DEFAULT"
_ZN7cutlass13device_kernelINS_4gemm6kernel13GemmUniversalIN4cute5tupleIJiiiiEEENS1_10collective13CollectiveMmaINS1_34MainloopSm90TmaGmmaWarpSpecializedILi4ENS5_IJNS4_1CILi2EEENSA_ILi1EEESC_EEENS1_35KernelTmaWarpSpecializedCooperativeEEENS5_IJNSA_ILi192EEENSA_ILi8EEENSA_ILi128EEEEEENS_6half_tENS5_IJlSC_lEEESK_SL_NS4_8TiledMMAINS4_8MMA_AtomIJNS4_4SM904GMMA24MMA_64x8x16_F32F16F16_SSILNSP_5MajorE0ELSR_0ELNSP_7ScaleInE1ELSS_1EEEEEENS4_6LayoutISD_NS5_IJSC_NSA_ILi0EEESW_EEEEENS5_IJNS4_10UnderscoreESZ_SZ_EEEEENS4_13SM90_TMA_LOADENS4_14ComposedLayoutINS4_7SwizzleILi3ELi4ELi3EEENS4_18smem_ptr_flag_bitsILi16EEENSV_INS5_IJSH_NSA_ILi64EEEEEENS5_IJS18_SC_EEEEEEEvNS4_8identityENS4_23SM90_TMA_LOAD_MULTICASTES1C_vS1D_EENS_8epilogue10collective6detail29Sm90TmaWarpSpecializedAdapterINS1H_15DefaultEpilogueISK_SL_SL_NS1G_6thread17LinearCombinationISK_Li1EffLNS1L_9ScaleType4KindE0ELNS_15FloatRoundStyleE2ESK_EENS1_15EpilogueDefaultEEEEEvvEEEEvNT_6ParamsE:
[----:B------:R-:W0:Y:S01]  /*0000*/  LDC R1, c[0x0][0x28] ;  /* 0x00000a00ff017b82 */ /* 0x000e220000000800 */
[----:B------:R-:W1:Y:S01]  /*0010*/  S2R R16, SR_TID.X ;  /* 0x0000000000107919 */ /* 0x000e620000002100 */
[----:B------:R-:W-:Y:S01]  /*0020*/  ELECT P0, URZ, PT ;  /* 0x00000000003f782f */ /* 0x000fe20003800000 */
[----:B------:R-:W-:Y:S01]  /*0030*/  BSSY B0, `(.L_x_0) ;  /* 0x000000f000007945 */ /* 0x000fe20003800000 */
[--C-:B-1----:R-:W-:Y:S02]  /*0040*/  SHF.R.U32.HI R0, RZ, 0x5, R16.reuse ;  /* 0x00000005ff007819 */ /* 0x102fe40000011610 */
[----:B------:R-:W-:-:S03]  /*0050*/  SHF.R.U32.HI R2, RZ, 0x7, R16 ;  /* 0x00000007ff027819 */ /* 0x000fc60000011610 */
[----:B------:R-:W1:Y:S04]  /*0060*/  SHFL.IDX PT, R3, R0, RZ, 0x1f ;  /* 0x00001fff00037589 */ /* 0x000e6800000e0000 */
[----:B------:R2:W3:Y:S01]  /*0070*/  SHFL.IDX PT, R6, R2, RZ, 0x1f ;  /* 0x00001fff02067589 */ /* 0x0004e200000e0000 */
[----:B-1----:R-:W-:-:S13]  /*0080*/  ISETP.NE.OR P0, PT, R3, RZ, !P0 ;  /* 0x000000ff0300720c */ /* 0x002fda0004705670 */
[----:B0-23--:R-:W-:Y:S05]  /*0090*/  @P0 BRA `(.L_x_1) ;  /* 0x0000000000200947 */ /* 0x00dfea0003800000 */
[----:B------:R-:W-:Y:S02]  /*00a0*/  ULDC.64 UR4, c[0x0][0x198] ;  /* 0x0000660000047ab9 */ /* 0x000fe40000000a00 */
[----:B------:R-:W-:Y:S02]  /*00b0*/  UIADD3 UR6, UP0, UR4, 0xf0, URZ ;  /* 0x000000f004067890 */ /* 0x000fe4000ff1e03f */
[----:B------:R-:W-:Y:S02]  /*00c0*/  UIADD3 UR4, UP1, UR4, 0x1f0, URZ ;  /* 0x000001f004047890 */ /* 0x000fe4000ff3e03f */
[----:B------:R-:W-:Y:S02]  /*00d0*/  UIADD3.X UR7, URZ, UR5, URZ, UP0, !UPT ;  /* 0x000000053f077290 */ /* 0x000fe400087fe43f */
[----:B------:R-:W-:-:S07]  /*00e0*/  UIADD3.X UR5, URZ, UR5, URZ, UP1, !UPT ;  /* 0x000000053f057290 */ /* 0x000fce0008ffe43f */
[----:B------:R0:W-:Y:S02]  /*00f0*/  UTMACCTL.PF [UR6] ;  /* 0x00000000060079b9 */ /* 0x0001e40008040000 */
[----:B------:R0:W-:Y:S02]  /*0100*/  UTMACCTL.PF [UR4] ;  /* 0x00000000040079b9 */ /* 0x0001e40008040000 */
[----:B0-----:R-:W-:Y:S01]  /*0110*/  NOP ;  /* 0x0000000000007918 */ /* 0x001fe20000000000 */
.L_x_1:
[----:B------:R-:W-:Y:S05]  /*0120*/  BSYNC B0 ;  /* 0x0000000000007941 */ /* 0x000fea0003800000 */
.L_x_0:
[----:B------:R-:W0:Y:S02]  /*0130*/  SHFL.IDX PT, R4, R0, RZ, 0x1f ;  /* 0x00001fff00047589 */ /* 0x000e2400000e0000 */
[----:B0-----:R-:W-:-:S13]  /*0140*/  ISETP.NE.AND P0, PT, R4, RZ, PT ;  /* 0x000000ff0400720c */ /* 0x001fda0003f05270 */
[----:B------:R-:W-:Y:S05]  /*0150*/  @P0 BRA `(.L_x_2) ;  /* 0x0000000000580947 */ /* 0x000fea0003800000 */
[----:B------:R-:W0:Y:S01]  /*0160*/  S2UR UR8, SR_CgaCtaId ;  /* 0x00000000000879c3 */ /* 0x000e220000008800 */
[----:B------:R-:W-:Y:S01]  /*0170*/  UMOV UR4, 0x400 ;  /* 0x0000040000047882 */ /* 0x000fe20000000000 */
[----:B------:R-:W-:Y:S01]  /*0180*/  UMOV UR5, 0x1 ;  /* 0x0000000100057882 */ /* 0x000fe20000000000 */
[----:B------:R-:W-:Y:S01]  /*0190*/  UMOV UR6, 0x4 ;  /* 0x0000000400067882 */ /* 0x000fe20000000000 */
[----:B------:R-:W-:Y:S01]  /*01a0*/  ELECT P0, URZ, PT ;  /* 0x00000000003f782f */ /* 0x000fe20003800000 */
[----:B------:R-:W-:-:S04]  /*01b0*/  UIADD3 UR6, -UR6, 0x100000, URZ ;  /* 0x0010000006067890 */ /* 0x000fc8000fffe13f */
[----:B------:R-:W-:Y:S02]  /*01c0*/  USHF.L.U32 UR7, UR6, 0xb, URZ ;  /* 0x0000000b06077899 */ /* 0x000fe4000800063f */
[----:B------:R-:W-:Y:S02]  /*01d0*/  USHF.L.U32 UR6, UR6, 0x1, URZ ;  /* 0x0000000106067899 */ /* 0x000fe4000800063f */
[----:B0-----:R-:W-:Y:S02]  /*01e0*/  ULEA UR8, UR8, UR4, 0x18 ;  /* 0x0000000408087291 */ /* 0x001fe4000f8ec03f */
[----:B------:R-:W-:-:S04]  /*01f0*/  UIADD3 UR4, -UR5, 0x100000, URZ ;  /* 0x0010000005047890 */ /* 0x000fc8000fffe13f */
[----:B------:R-:W-:Y:S02]  /*0200*/  USHF.L.U32 UR5, UR4, 0xb, URZ ;  /* 0x0000000b04057899 */ /* 0x000fe4000800063f */
[----:B------:R-:W-:Y:S01]  /*0210*/  USHF.L.U32 UR4, UR4, 0x1, URZ ;  /* 0x0000000104047899 */ /* 0x000fe2000800063f */
[----:B------:R-:W0:Y:S11]  /*0220*/  FENCE.VIEW.ASYNC.S ;  /* 0x00000000000073c6 */ /* 0x000e360000000000 */
[----:B0-----:R0:W1:Y:S01]  /*0230*/  SYNCS.EXCH.64 URZ, [UR8], UR4 ;  /* 0x00000004083f75b2 */ /* 0x0010620008000100 */
[----:B------:R0:W2:Y:S01]  /*0240*/  SYNCS.EXCH.64 URZ, [UR8+0x20], UR6 ;  /* 0x00002006083f75b2 */ /* 0x0000a20008000100 */
[----:B------:R0:W3:Y:S01]  /*0250*/  SYNCS.EXCH.64 URZ, [UR8+0x8], UR4 ;  /* 0x00000804083f75b2 */ /* 0x0000e20008000100 */
[----:B------:R0:W4:Y:S01]  /*0260*/  SYNCS.EXCH.64 URZ, [UR8+0x28], UR6 ;  /* 0x00002806083f75b2 */ /* 0x0001220008000100 */
[----:B------:R0:W0:Y:S01]  /*0270*/  SYNCS.EXCH.64 URZ, [UR8+0x10], UR4 ;  /* 0x00001004083f75b2 */ /* 0x0000220008000100 */
[----:B------:R0:W0:Y:S01]  /*0280*/  SYNCS.EXCH.64 URZ, [UR8+0x30], UR6 ;  /* 0x00003006083f75b2 */ /* 0x0000220008000100 */
[----:B------:R0:W0:Y:S01]  /*0290*/  SYNCS.EXCH.64 URZ, [UR8+0x18], UR4 ;  /* 0x00001804083f75b2 */ /* 0x0000220008000100 */
[----:B------:R0:W0:Y:S01]  /*02a0*/  SYNCS.EXCH.64 URZ, [UR8+0x38], UR6 ;  /* 0x00003806083f75b2 */ /* 0x0000220008000100 */
[----:B------:R-:W-:Y:S01]  /*02b0*/  NOP ;  /* 0x0000000000007918 */ /* 0x000fe20000000000 */
.L_x_2:
[----:B------:R-:W-:Y:S01]  /*02c0*/  SHF.R.S32.HI R5, RZ, 0x1f, R16 ;  /* 0x0000001fff057819 */ /* 0x000fe20000011410 */
[----:B------:R-:W5:Y:S01]  /*02d0*/  SHFL.IDX PT, R0, R0, RZ, 0x1f ;  /* 0x00001fff00007589 */ /* 0x000f6200000e0000 */
[----:B0-----:R-:W0:Y:S01]  /*02e0*/  S2UR UR8, SR_CTAID.X ;  /* 0x00000000000879c3 */ /* 0x001e220000002500 */
[----:B------:R-:W-:Y:S02]  /*02f0*/  ELECT P0, URZ, PT ;  /* 0x00000000003f782f */ /* 0x000fe40003800000 */
[----:B------:R-:W-:Y:S01]  /*0300*/  LEA.HI R5, R5, R16, RZ, 0x7 ;  /* 0x0000001005057211 */ /* 0x000fe200078f38ff */
[----:B------:R-:W1:Y:S01]  /*0310*/  S2R R2, SR_CTAID.Y ;  /* 0x0000000000027919 */ /* 0x000e620000002600 */
[----:B------:R-:W-:Y:S01]  /*0320*/  SHF.R.S32.HI R9, RZ, 0x1f, R4 ;  /* 0x0000001fff097819 */ /* 0x000fe20000011404 */
[----:B------:R-:W-:Y:S01]  /*0330*/  ULDC UR4, c[0x0][0x150] ;  /* 0x0000540000047ab9 */ /* 0x000fe20000000800 */
[----:B------:R-:W-:Y:S01]  /*0340*/  LOP3.LUT R5, R5, 0xffffff80, RZ, 0xc0, !PT ;  /* 0xffffff8005057812 */ /* 0x000fe200078ec0ff */
[----:B------:R-:W-:Y:S01]  /*0350*/  NOP ;  /* 0x0000000000007918 */ /* 0x000fe20000000000 */
[----:B------:R-:W-:Y:S01]  /*0360*/  LEA.HI R9, R9, R4, RZ, 0x2 ;  /* 0x0000000409097211 */ /* 0x000fe200078f10ff */
[----:B------:R-:W2:Y:S01]  /*0370*/  LDC R10, c[0x0][0x144] ;  /* 0x00005100ff0a7b82 */ /* 0x000ea20000000800 */
[----:B------:R-:W-:Y:S01]  /*0380*/  NOP ;  /* 0x0000000000007918 */ /* 0x000fe20000000000 */
[----:B------:R-:W-:Y:S01]  /*0390*/  IMAD.IADD R7, R16, 0x1, -R5 ;  /* 0x0000000110077824 */ /* 0x000fe200078e0a05 */
[----:B------:R-:W-:Y:S01]  /*03a0*/  LOP3.LUT R9, R9, 0x3ffffffc, RZ, 0xc0, !PT ;  /* 0x3ffffffc09097812 */ /* 0x000fe200078ec0ff */
[----:B------:R-:W-:Y:S01]  /*03b0*/  IMAD.MOV.U32 R23, RZ, RZ, 0x1 ;  /* 0x00000001ff177424 */ /* 0x000fe200078e00ff */
[----:B------:R-:W-:-:S02]  /*03c0*/  ISETP.NE.AND P3, PT, R6, RZ, PT ;  /* 0x000000ff0600720c */ /* 0x000fc40003f65270 */
[----:B------:R-:W-:Y:S01]  /*03d0*/  SHF.R.S32.HI R8, RZ, 0x1f, R7 ;  /* 0x0000001fff087819 */ /* 0x000fe20000011407 */
[----:B------:R-:W-:Y:S01]  /*03e0*/  IMAD.IADD R4, R4, 0x1, -R9 ;  /* 0x0000000104047824 */ /* 0x000fe200078e0a09 */
[----:B------:R-:W3:Y:S02]  /*03f0*/  LDC R11, c[0x0][0x140] ;  /* 0x00005000ff0b7b82 */ /* 0x000ee40000000800 */
[----:B------:R-:W-:Y:S02]  /*0400*/  LEA.HI R8, R8, R7, RZ, 0x3 ;  /* 0x0000000708087211 */ /* 0x000fe400078f18ff */
[----:B-----5:R-:W-:Y:S02]  /*0410*/  ISETP.NE.OR P0, PT, R0, RZ, !P0 ;  /* 0x000000ff0000720c */ /* 0x020fe40004705670 */
[--C-:B------:R-:W-:Y:S02]  /*0420*/  SHF.R.S32.HI R0, RZ, 0x3, R8.reuse ;  /* 0x00000003ff007819 */ /* 0x100fe40000011408 */
[----:B------:R-:W-:-:S02]  /*0430*/  SHF.R.S32.HI R5, RZ, 0x1f, R8 ;  /* 0x0000001fff057819 */ /* 0x000fc40000011408 */
[----:B0-----:R-:W-:Y:S02]  /*0440*/  I2FP.F32.U32 R8, UR8 ;  /* 0x0000000800087c45 */ /* 0x001fe40008201000 */
[----:B------:R-:W-:-:S03]  /*0450*/  LEA.HI R5, R5, R0, RZ, 0x2 ;  /* 0x0000000005057211 */ /* 0x000fc600078f10ff */
[----:B------:R-:W-:Y:S01]  /*0460*/  FMUL R8, R8, UR4 ;  /* 0x0000000408087c20 */ /* 0x000fe20008400000 */
[----:B------:R-:W-:Y:S01]  /*0470*/  LOP3.LUT R5, R5, 0xfffffffc, RZ, 0xc0, !PT ;  /* 0xfffffffc05057812 */ /* 0x000fe200078ec0ff */
[----:B------:R-:W-:Y:S01]  /*0480*/  VOTEU.ALL UP0, P0 ;  /* 0x00000000003f7886 */ /* 0x000fe20000000000 */
[----:B------:R-:W-:Y:S01]  /*0490*/  ULDC UR4, c[0x0][0x154] ;  /* 0x0000550000047ab9 */ /* 0x000fe20000000800 */
[----:B------:R-:W-:Y:S02]  /*04a0*/  VOTEU.ALL UP1, P0 ;  /* 0x00000000003f7886 */ /* 0x000fe40000020000 */
[----:B------:R-:W0:Y:S01]  /*04b0*/  F2I.U32.TRUNC.NTZ R8, R8 ;  /* 0x0000000800087305 */ /* 0x000e22000020f000 */
[----:B------:R-:W-:Y:S01]  /*04c0*/  IMAD.IADD R5, R0, 0x1, -R5 ;  /* 0x0000000100057824 */ /* 0x000fe200078e0a05 */
[----:B------:R-:W5:Y:S01]  /*04d0*/  @!UP0 S2UR UR7, SR_CgaCtaId ;  /* 0x00000000000789c3 */ /* 0x000f620000008800 */
[----:B------:R-:W-:Y:S01]  /*04e0*/  @!UP0 UMOV UR6, 0x400 ;  /* 0x0000040000068882 */ /* 0x000fe20000000000 */
[----:B---3--:R-:W-:Y:S01]  /*04f0*/  ISETP.EQ.U32.AND P2, PT, R11, 0x1, PT ;  /* 0x000000010b00780c */ /* 0x008fe20003f42070 */
[----:B------:R-:W-:Y:S01]  /*0500*/  IMAD R28, R4, 0x4, R5 ;  /* 0x00000004041c7824 */ /* 0x000fe200078e0205 */
[----:B-1----:R-:W-:-:S04]  /*0510*/  I2FP.F32.U32 R4, R2 ;  /* 0x0000000200047245 */ /* 0x002fc80000201000 */
[----:B------:R-:W-:Y:S01]  /*0520*/  LEA.HI R0, R28, R28, RZ, 0x1 ;  /* 0x0000001c1c007211 */ /* 0x000fe200078f08ff */
[----:B------:R-:W1:Y:S03]  /*0530*/  LDC R5, c[0x0][0x148] ;  /* 0x00005200ff057b82 */ /* 0x000e660000000800 */
[----:B------:R-:W-:Y:S01]  /*0540*/  LOP3.LUT R9, R0, 0xfffffffe, RZ, 0xc0, !PT ;  /* 0xfffffffe00097812 */ /* 0x000fe200078ec0ff */
[----:B0-----:R-:W-:Y:S02]  /*0550*/  IMAD.MOV R13, RZ, RZ, -R8 ;  /* 0x000000ffff0d7224 */ /* 0x001fe400078e0a08 */
[----:B------:R-:W-:Y:S01]  /*0560*/  FMUL R8, R4, UR4 ;  /* 0x0000000404087c20 */ /* 0x000fe20008400000 */
[----:B------:R-:W-:Y:S01]  /*0570*/  SHF.R.S32.HI R0, RZ, 0x1f, R3 ;  /* 0x0000001fff007819 */ /* 0x000fe20000011403 */
[----:B------:R-:W-:Y:S01]  /*0580*/  UMOV UR4, 0x20 ;  /* 0x0000002000047882 */ /* 0x000fe20000000000 */
[----:B--2---:R-:W-:Y:S01]  /*0590*/  IMAD R4, R10, R13, UR8 ;  /* 0x000000080a047e24 */ /* 0x004fe2000f8e020d */
[----:B------:R-:W-:-:S04]  /*05a0*/  @!UP0 UIADD3 UR4, -UR4, 0x100000, URZ ;  /* 0x0010000004048890 */ /* 0x000fc8000fffe13f */
[----:B------:R-:W-:Y:S02]  /*05b0*/  @!UP0 USHF.L.U32 UR5, UR4, 0xb, URZ ;  /* 0x0000000b04058899 */ /* 0x000fe4000800063f */
[----:B------:R-:W-:Y:S01]  /*05c0*/  @!UP0 USHF.L.U32 UR4, UR4, 0x1, URZ ;  /* 0x0000000104048899 */ /* 0x000fe2000800063f */
[----:B------:R-:W-:Y:S01]  /*05d0*/  IMAD.IADD R9, R28, 0x1, -R9 ;  /* 0x000000011c097824 */ /* 0x000fe200078e0a09 */
[----:B------:R-:W0:Y:S01]  /*05e0*/  F2I.U32.TRUNC.NTZ R8, R8 ;  /* 0x0000000800087305 */ /* 0x000e22000020f000 */
[----:B------:R-:W-:-:S03]  /*05f0*/  LEA.HI R0, R0, R3, RZ, 0x2 ;  /* 0x0000000300007211 */ /* 0x000fc600078f10ff */
[----:B------:R-:W-:Y:S01]  /*0600*/  ISETP.NE.AND P4, PT, R9, R4, PT ;  /* 0x000000040900720c */ /* 0x000fe20003f85270 */
[----:B------:R-:W-:Y:S01]  /*0610*/  IMAD.SHL.U32 R9, R28, 0x4, RZ ;  /* 0x000000041c097824 */ /* 0x000fe200078e00ff */
[----:B------:R-:W-:Y:S01]  /*0620*/  LOP3.LUT R0, R0, 0xfffffffc, RZ, 0xc0, !PT ;  /* 0xfffffffc00007812 */ /* 0x000fe200078ec0ff */
[----:B-----5:R-:W-:Y:S01]  /*0630*/  @!UP0 ULEA UR6, UR7, UR6, 0x18 ;  /* 0x0000000607068291 */ /* 0x020fe2000f8ec03f */
[----:B------:R-:W-:Y:S02]  /*0640*/  VOTEU.ALL UP0, P0 ;  /* 0x00000000003f7886 */ /* 0x000fe40000000000 */
[----:B------:R-:W-:Y:S01]  /*0650*/  LOP3.LUT R28, R28, 0xc, R9, 0x78, !PT ;  /* 0x0000000c1c1c7812 */ /* 0x000fe200078e7809 */
[----:B------:R-:W-:Y:S01]  /*0660*/  IMAD.IADD R0, R3, 0x1, -R0 ;  /* 0x0000000103007824 */ /* 0x000fe200078e0a00 */
[----:B------:R-:W-:Y:S01]  /*0670*/  LOP3.LUT P0, RZ, R7, 0x7, RZ, 0xc0, !PT ;  /* 0x0000000707ff7812 */ /* 0x000fe2000780c0ff */
[----:B0-----:R-:W-:-:S03]  /*0680*/  IMAD.MOV R14, RZ, RZ, -R8 ;  /* 0x000000ffff0e7224 */ /* 0x001fc600078e0a08 */
[----:B------:R-:W-:Y:S02]  /*0690*/  ISETP.NE.AND P1, PT, R0, 0x3, PT ;  /* 0x000000030000780c */ /* 0x000fe40003f25270 */
[----:B------:R-:W-:Y:S01]  /*06a0*/  @P4 LEA.HI R8, R28, R28, RZ, 0x1 ;  /* 0x0000001c1c084211 */ /* 0x000fe200078f08ff */
[----:B-1----:R-:W-:Y:S01]  /*06b0*/  IMAD R9, R5, R14, R2 ;  /* 0x0000000e05097224 */ /* 0x002fe200078e0202 */
[----:B------:R-:W-:Y:S01]  /*06c0*/  ISETP.EQ.OR P1, PT, R0, RZ, !P1 ;  /* 0x000000ff0000720c */ /* 0x000fe20004f22670 */
[----:B------:R-:W0:Y:S02]  /*06d0*/  FENCE.VIEW.ASYNC.S ;  /* 0x00000000000073c6 */ /* 0x000e240000000000 */
[----:B0-----:R0:W1:Y:S01]  /*06e0*/  @!UP0 SYNCS.EXCH.64 URZ, [UR6+0x50], UR4 ;  /* 0x00005004063f85b2 */ /* 0x0010620008000100 */
[----:B------:R-:W-:Y:S02]  /*06f0*/  @P4 SHF.R.S32.HI R8, RZ, 0x1, R8 ;  /* 0x00000001ff084819 */ /* 0x000fe40000011408 */
[----:B------:R-:W-:-:S02]  /*0700*/  ISETP.LT.U32.AND P0, PT, R28, 0x2, !P0 ;  /* 0x000000021c00780c */ /* 0x000fc40004701070 */
[----:B------:R-:W-:Y:S01]  /*0710*/  @P4 ISETP.NE.AND P5, PT, R8, R9, PT ;  /* 0x000000090800420c */ /* 0x000fe20003fa5270 */
[C---:B------:R-:W-:Y:S01]  /*0720*/  VIADD R8, R6.reuse, 0xffffffff ;  /* 0xffffffff06087836 */ /* 0x040fe20000000000 */
[----:B------:R-:W-:Y:S02]  /*0730*/  ISETP.EQ.AND P1, PT, R6, RZ, P1 ;  /* 0x000000ff0600720c */ /* 0x000fe40000f22270 */
[----:B------:R-:W-:Y:S02]  /*0740*/  SEL R6, RZ, 0x1, !P0 ;  /* 0x00000001ff067807 */ /* 0x000fe40004000000 */
[----:B------:R-:W-:Y:S02]  /*0750*/  ISETP.GE.U32.AND P6, PT, R8, 0x2, PT ;  /* 0x000000020800780c */ /* 0x000fe40003fc6070 */
[----:B------:R-:W-:Y:S02]  /*0760*/  @P4 SEL R23, RZ, 0x1, P5 ;  /* 0x00000001ff174807 */ /* 0x000fe40002800000 */
[----:B------:R-:W-:Y:S01]  /*0770*/  SEL R17, RZ, 0x1, !P1 ;  /* 0x00000001ff117807 */ /* 0x000fe20004800000 */
[----:B------:R0:W2:Y:S01]  /*0780*/  @!UP1 SYNCS.EXCH.64 URZ, [UR6+0x58], UR4 ;  /* 0x00005804063f95b2 */ /* 0x0000a20008000100 */
[----:B------:R-:W-:Y:S01]  /*0790*/  LOP3.LUT R23, R23, R6, RZ, 0xc0, !PT ;  /* 0x0000000617177212 */ /* 0x000fe200078ec0ff */
[----:B------:R-:W-:Y:S01]  /*07a0*/  NOP ;  /* 0x0000000000007918 */ /* 0x000fe20000000000 */
[----:B------:R-:W-:Y:S01]  /*07b0*/  SEL R17, R17, 0x2, P6 ;  /* 0x0000000211117807 */ /* 0x000fe20003000000 */
[----:B------:R-:W-:Y:S06]  /*07c0*/  @!P2 BRA `(.L_x_3) ;  /* 0x000000000008a947 */ /* 0x000fec0003800000 */
[----:B-12-4-:R-:W-:Y:S01]  /*07d0*/  UCGABAR_ARV ;  /* 0x00000000000079c7 */ /* 0x016fe20008000000 */
[----:B------:R-:W-:Y:S05]  /*07e0*/  BRA `(.L_x_4) ;  /* 0x0000000000047947 */ /* 0x000fea0003800000 */
.L_x_3:
[----:B-12-4-:R-:W-:Y:S01]  /*07f0*/  NOP ;  /* 0x0000000000007918 */ /* 0x016fe20000000000 */
.L_x_4:
[----:B------:R-:W1:Y:S01]  /*0800*/  LDC R22, c[0x0][0x65c] ;  /* 0x00019700ff167b82 */ /* 0x000e620000000800 */
[----:B------:R-:W-:Y:S02]  /*0810*/  IMAD.U32 R6, RZ, RZ, UR8 ;  /* 0x00000008ff067e24 */ /* 0x000fe4000f8e00ff */
[----:B------:R-:W-:Y:S01]  /*0820*/  IMAD.MOV.U32 R7, RZ, RZ, RZ ;  /* 0x000000ffff077224 */ /* 0x000fe200078e00ff */
[----:B-1----:R-:W-:-:S04]  /*0830*/  ISETP.NE.AND P1, PT, R22, 0x1, PT ;  /* 0x000000011600780c */ /* 0x002fc80003f25270 */
[----:B------:R-:W-:-:S09]  /*0840*/  P2R R3, PR, RZ, 0x2 ;  /* 0x00000002ff037803 */ /* 0x000fd20000000000 */
[----:B------:R-:W1:Y:S01]  /*0850*/  @P1 LDC R19, c[0x0][0x10] ;  /* 0x00000400ff131b82 */ /* 0x000e620000000800 */
[----:B------:R-:W-:Y:S02]  /*0860*/  @P1 IMAD.MOV.U32 R3, RZ, RZ, RZ ;  /* 0x000000ffff031224 */ /* 0x000fe400078e00ff */
[----:B------:R-:W-:-:S05]  /*0870*/  @P1 IMAD.MOV.U32 R11, RZ, RZ, RZ ;  /* 0x000000ffff0b1224 */ /* 0x000fca00078e00ff */
[----:B------:R-:W2:Y:S01]  /*0880*/  @!P1 LDC R9, c[0x0][0xc] ;  /* 0x00000300ff099b82 */ /* 0x000ea20000000800 */
[----:B-1----:R-:W-:-:S04]  /*0890*/  @P1 IMAD.WIDE.U32 R18, R19, UR8, R2 ;  /* 0x0000000813121c25 */ /* 0x002fc8000f8e0002 */
[----:B------:R-:W-:Y:S02]  /*08a0*/  @P1 IMAD.IADD R19, R19, 0x1, R11 ;  /* 0x0000000113131824 */ /* 0x000fe400078e020b */
[----:B--2---:R-:W-:-:S04]  /*08b0*/  @!P1 IMAD.WIDE.U32 R6, R2, R9, R6 ;  /* 0x0000000902069225 */ /* 0x004fc800078e0006 */
[----:B------:R-:W-:Y:S02]  /*08c0*/  @!P1 IMAD.MOV.U32 R18, RZ, RZ, R6 ;  /* 0x000000ffff129224 */ /* 0x000fe400078e0006 */
[----:B------:R-:W-:Y:S01]  /*08d0*/  @!P1 IMAD.MOV.U32 R19, RZ, RZ, R7 ;  /* 0x000000ffff139224 */ /* 0x000fe200078e0007 */
[----:B------:R-:W-:Y:S06]  /*08e0*/  @!P2 BRA `(.L_x_5) ;  /* 0x00000000000ca947 */ /* 0x000fec0003800000 */
[----:B------:R-:W-:Y:S01]  /*08f0*/  UCGABAR_WAIT ;  /* 0x0000000000007dc7 */ /* 0x000fe20008000000 */
[----:B------:R-:W-:Y:S01]  /*0900*/  CCTL.IVALL ;  /* 0x00000000ff00798f */ /* 0x000fe20002000000 */
[----:B------:R-:W-:Y:S05]  /*0910*/  BRA `(.L_x_6) ;  /* 0x0000000000047947 */ /* 0x000fea0003800000 */
.L_x_5:
[----:B------:R-:W-:Y:S06]  /*0920*/  BAR.SYNC.DEFER_BLOCKING 0x0 ;  /* 0x0000000000007b1d */ /* 0x000fec0000010000 */
.L_x_6:
[----:B------:R-:W-:Y:S05]  /*0930*/  @!P3 BRA `(.L_x_7) ;  /* 0x00000034005cb947 */ /* 0x000fea0003800000 */
[----:B------:R-:W-:-:S13]  /*0940*/  ISETP.GT.U32.AND P0, PT, R8, 0x1, PT ;  /* 0x000000010800780c */ /* 0x000fda0003f04070 */
[----:B0-----:R-:W-:Y:S05]  /*0950*/  @P0 EXIT ;  /* 0x000000000000094d */ /* 0x001fea0003800000 */
[----:B------:R-:W-:Y:S01]  /*0960*/  ULDC.64 UR4, c[0x0][0x650] ;  /* 0x0001940000047ab9 */ /* 0x000fe20000000a00 */
[----:B------:R-:W-:Y:S01]  /*0970*/  PRMT R0, RZ, 0x7610, R0 ;  /* 0x00007610ff007816 */ /* 0x000fe20000000000 */
[----:B------:R-:W-:Y:S01]  /*0980*/  IMAD.MOV.U32 R37, RZ, RZ, -0x1 ;  /* 0xffffffffff257424 */ /* 0x000fe200078e00ff */
[----:B------:R-:W-:Y:S01]  /*0990*/  ISETP.GE.U32.AND P0, PT, R18, UR4, PT ;  /* 0x0000000412007c0c */ /* 0x000fe2000bf06070 */
[----:B------:R-:W-:Y:S02]  /*09a0*/  IMAD.MOV.U32 R36, RZ, RZ, -0x1 ;  /* 0xffffffffff247424 */ /* 0x000fe400078e00ff */
[----:B------:R-:W-:Y:S01]  /*09b0*/  IMAD.MOV.U32 R29, RZ, RZ, -0x1 ;  /* 0xffffffffff1d7424 */ /* 0x000fe200078e00ff */
[----:B------:R-:W-:-:S13]  /*09c0*/  ISETP.GE.U32.AND.EX P0, PT, R19, UR5, PT, P0 ;  /* 0x0000000513007c0c */ /* 0x000fda000bf06100 */
[----:B------:R-:W-:Y:S05]  /*09d0*/  @P0 BRA `(.L_x_8) ;  /* 0x0000000400280947 */ /* 0x000fea0003800000 */
[----:B------:R-:W0:Y:S01]  /*09e0*/  LDC.64 R20, c[0x0][0x628] ;  /* 0x00018a00ff147b82 */ /* 0x000e220000000a00 */
[----:B------:R-:W-:Y:S02]  /*09f0*/  IMAD.MOV.U32 R6, RZ, RZ, R18 ;  /* 0x000000ffff067224 */ /* 0x000fe400078e0012 */
[----:B------:R-:W-:-:S05]  /*0a00*/  IMAD.MOV.U32 R7, RZ, RZ, R19 ;  /* 0x000000ffff077224 */ /* 0x000fca00078e0013 */
[----:B------:R-:W1:Y:S08]  /*0a10*/  LDC R0, c[0x0][0x630] ;  /* 0x00018c00ff007b82 */ /* 0x000e700000000800 */
[----:B------:R-:W2:Y:S01]  /*0a20*/  LDC.64 R24, c[0x0][0x620] ;  /* 0x00018800ff187b82 */ /* 0x000ea20000000a00 */
[----:B0-----:R-:W-:-:S04]  /*0a30*/  ISETP.NE.U32.AND P0, PT, R20, RZ, PT ;  /* 0x000000ff1400720c */ /* 0x001fc80003f05070 */
[----:B------:R-:W-:-:S13]  /*0a40*/  ISETP.NE.AND.EX P0, PT, R21, RZ, PT, P0 ;  /* 0x000000ff1500720c */ /* 0x000fda0003f05300 */
[----:B-12---:R-:W-:Y:S05]  /*0a50*/  @!P0 BRA `(.L_x_9) ;  /* 0x0000000000288947 */ /* 0x006fea0003800000 */
[----:B------:R-:W0:Y:S02]  /*0a60*/  LDC R11, c[0x0][0x634] ;  /* 0x00018d00ff0b7b82 */ /* 0x000e240000000800 */
[----:B0-----:R-:W-:-:S05]  /*0a70*/  IADD3 R11, P0, R18, R11, RZ ;  /* 0x0000000b120b7210 */ /* 0x001fca0007f1e0ff */
[----:B------:R-:W-:-:S04]  /*0a80*/  IMAD.X R13, RZ, RZ, R19, P0 ;  /* 0x000000ffff0d7224 */ /* 0x000fc800000e0613 */
[----:B------:R-:W-:-:S04]  /*0a90*/  IMAD.WIDE.U32 R6, R13, R20, RZ ;  /* 0x000000140d067225 */ /* 0x000fc800078e00ff */
[----:B------:R-:W-:-:S04]  /*0aa0*/  IMAD.WIDE.U32 R8, P0, R11, R21, R6 ;  /* 0x000000150b087225 */ /* 0x000fc80007800006 */
[----:B------:R-:W-:-:S04]  /*0ab0*/  IMAD.WIDE.U32 R6, R11, R20, RZ ;  /* 0x000000140b067225 */ /* 0x000fc800078e00ff */
[----:B------:R-:W-:Y:S01]  /*0ac0*/  IMAD.X R11, RZ, RZ, RZ, P0 ;  /* 0x000000ffff0b7224 */ /* 0x000fe200000e06ff */
[----:B------:R-:W-:Y:S01]  /*0ad0*/  IADD3 RZ, P0, R7, R8, RZ ;  /* 0x0000000807ff7210 */ /* 0x000fe20007f1e0ff */
[----:B------:R-:W-:-:S04]  /*0ae0*/  IMAD.MOV.U32 R10, RZ, RZ, R9 ;  /* 0x000000ffff0a7224 */ /* 0x000fc800078e0009 */
[----:B------:R-:W-:-:S08]  /*0af0*/  IMAD.WIDE.U32.X R6, R13, R21, R10, P0 ;  /* 0x000000150d067225 */ /* 0x000fd000000e040a */
.L_x_9:
[----:B------:R-:W0:Y:S01]  /*0b00*/  LDC.64 R26, c[0x0][0x640] ;  /* 0x00019000ff1a7b82 */ /* 0x000e220000000a00 */
[-CC-:B------:R-:W-:Y:S01]  /*0b10*/  SHF.R.U64 R29, R6, R0.reuse, R7.reuse ;  /* 0x00000000061d7219 */ /* 0x180fe20000001207 */
[----:B------:R-:W-:Y:S01]  /*0b20*/  IMAD.MOV.U32 R21, RZ, RZ, 0x1 ;  /* 0x00000001ff157424 */ /* 0x000fe200078e00ff */
[----:B------:R-:W-:Y:S02]  /*0b30*/  SHF.R.U32.HI R0, RZ, R0, R7 ;  /* 0x00000000ff007219 */ /* 0x000fe40000011607 */
[----:B------:R-:W-:-:S03]  /*0b40*/  IADD3 R3, P0, RZ, -R29, RZ ;  /* 0x8000001dff037210 */ /* 0x000fc60007f1e0ff */
[----:B------:R-:W1:Y:S02]  /*0b50*/  LDC R8, c[0x0][0x618] ;  /* 0x00018600ff087b82 */ /* 0x000e640000000800 */
[----:B------:R-:W-:-:S04]  /*0b60*/  IMAD.X R7, RZ, RZ, ~R0, P0 ;  /* 0x000000ffff077224 */ /* 0x000fc800000e0e00 */
[-C--:B------:R-:W-:Y:S02]  /*0b70*/  IMAD R0, R7, R24.reuse, RZ ;  /* 0x0000001807007224 */ /* 0x080fe400078e02ff */
[----:B------:R-:W2:Y:S01]  /*0b80*/  LDC R12, c[0x0][0x608] ;  /* 0x00018200ff0c7b82 */ /* 0x000ea20000000800 */
[----:B------:R-:W-:-:S04]  /*0b90*/  IMAD.WIDE.U32 R6, R3, R24, R18 ;  /* 0x0000001803067225 */ /* 0x000fc800078e0012 */
[----:B------:R-:W-:Y:S02]  /*0ba0*/  IMAD R3, R3, R25, R0 ;  /* 0x0000001903037224 */ /* 0x000fe400078e0200 */
[----:B------:R-:W-:Y:S01]  /*0bb0*/  IMAD R25, R5, R14, R2 ;  /* 0x0000000e05197224 */ /* 0x000fe200078e0202 */
[----:B------:R-:W3:Y:S01]  /*0bc0*/  LDC R20, c[0x0][0x658] ;  /* 0x00019600ff147b82 */ /* 0x000ee20000000800 */
[----:B------:R-:W-:Y:S01]  /*0bd0*/  IMAD.IADD R3, R7, 0x1, R3 ;  /* 0x0000000107037824 */ /* 0x000fe200078e0203 */
[----:B0-----:R-:W-:Y:S01]  /*0be0*/  ISETP.NE.U32.AND P0, PT, R26, RZ, PT ;  /* 0x000000ff1a00720c */ /* 0x001fe20003f05070 */
[----:B------:R-:W-:-:S03]  /*0bf0*/  IMAD.MOV.U32 R7, RZ, RZ, -0x1 ;  /* 0xffffffffff077424 */ /* 0x000fc600078e00ff */
[----:B------:R-:W-:Y:S02]  /*0c00*/  ISETP.NE.AND.EX P0, PT, R27, RZ, PT, P0 ;  /* 0x000000ff1b00720c */ /* 0x000fe40003f05300 */
[----:B------:R-:W0:Y:S01]  /*0c10*/  LDC R37, c[0x0][0x600] ;  /* 0x00018000ff257b82 */ /* 0x000e220000000800 */
[-CC-:B-1----:R-:W-:Y:S02]  /*0c20*/  SHF.R.U64 R10, R6, R8.reuse, R3.reuse ;  /* 0x00000008060a7219 */ /* 0x182fe40000001203 */
[----:B------:R-:W-:-:S05]  /*0c30*/  SHF.R.U32.HI R3, RZ, R8, R3 ;  /* 0x00000008ff037219 */ /* 0x000fca0000011603 */
[----:B------:R-:W1:Y:S01]  /*0c40*/  LDC R13, c[0x0][0x648] ;  /* 0x00019200ff0d7b82 */ /* 0x000e620000000800 */
[-CC-:B--2---:R-:W-:Y:S02]  /*0c50*/  SHF.R.U64 R30, R10, R12.reuse, R3.reuse ;  /* 0x0000000c0a1e7219 */ /* 0x184fe40000001203 */
[----:B------:R-:W-:-:S05]  /*0c60*/  SHF.R.U32.HI R3, RZ, R12, R3 ;  /* 0x0000000cff037219 */ /* 0x000fca0000011603 */
[----:B------:R-:W2:Y:S01]  /*0c70*/  LDC R15, c[0x0][0x638] ;  /* 0x00018e00ff0f7b82 */ /* 0x000ea20000000800 */
[-CC-:B---3--:R-:W-:Y:S02]  /*0c80*/  SHF.R.U64 R12, R30, R20.reuse, R3.reuse ;  /* 0x000000141e0c7219 */ /* 0x188fe40000001203 */
[-C--:B------:R-:W-:Y:S02]  /*0c90*/  SHF.L.U32 R0, R7, R20.reuse, RZ ;  /* 0x0000001407007219 */ /* 0x080fe400000006ff */
[----:B------:R-:W-:Y:S01]  /*0ca0*/  SHF.R.U32.HI R3, RZ, R20, R3 ;  /* 0x00000014ff037219 */ /* 0x000fe20000011603 */
[----:B------:R-:W-:Y:S01]  /*0cb0*/  IMAD.MOV.U32 R2, RZ, RZ, R12 ;  /* 0x000000ffff027224 */ /* 0x000fe200078e000c */
[----:B------:R-:W-:Y:S01]  /*0cc0*/  LOP3.LUT R5, RZ, R0, RZ, 0x33, !PT ;  /* 0x00000000ff057212 */ /* 0x000fe200078e33ff */
[----:B------:R-:W3:Y:S01]  /*0cd0*/  LDC R24, c[0x0][0x610] ;  /* 0x00018400ff187b82 */ /* 0x000ee20000000800 */
[----:B------:R-:W-:Y:S05]  /*0ce0*/  @!P0 BRA `(.L_x_10) ;  /* 0x0000000000288947 */ /* 0x000fea0003800000 */
[----:B------:R-:W4:Y:S02]  /*0cf0*/  LDC R9, c[0x0][0x64c] ;  /* 0x00019300ff097b82 */ /* 0x000f240000000800 */
[----:B----4-:R-:W-:-:S05]  /*0d00*/  IADD3 R9, P0, R12, R9, RZ ;  /* 0x000000090c097210 */ /* 0x010fca0007f1e0ff */
        /* <DEDUP_REMOVED lines=8> */
.L_x_10:
[----:B-1----:R-:W-:Y:S01]  /*0d90*/  SHF.R.U64 R2, R2, R13, R3 ;  /* 0x0000000d02027219 */ /* 0x002fe20000001203 */
[----:B0-----:R-:W-:Y:S01]  /*0da0*/  VIADD R3, R37, 0xffffffff ;  /* 0xffffffff25037836 */ /* 0x001fe20000000000 */
[----:B------:R-:W-:Y:S02]  /*0db0*/  SHF.L.U32 R0, R21, R20, RZ ;  /* 0x0000001415007219 */ /* 0x000fe400000006ff */
[----:B------:R-:W-:Y:S01]  /*0dc0*/  LOP3.LUT R5, R30, R5, RZ, 0xc0, !PT ;  /* 0x000000051e057212 */ /* 0x000fe200078ec0ff */
[----:B------:R-:W-:Y:S01]  /*0dd0*/  IMAD.MOV R6, RZ, RZ, -R2 ;  /* 0x000000ffff067224 */ /* 0x000fe200078e0a02 */
[----:B------:R-:W-:Y:S02]  /*0de0*/  SEL R4, R4, R25, !P1 ;  /* 0x0000001904047207 */ /* 0x000fe40004800000 */
[----:B------:R-:W-:Y:S01]  /*0df0*/  LOP3.LUT R3, R10, R3, RZ, 0xc0, !PT ;  /* 0x000000030a037212 */ /* 0x000fe200078ec0ff */
[----:B------:R-:W-:Y:S02]  /*0e00*/  IMAD R5, R0, R2, R5 ;  /* 0x0000000200057224 */ /* 0x000fe400078e0205 */
[----:B--2---:R-:W-:-:S02]  /*0e10*/  IMAD R0, R6, R15, R12 ;  /* 0x0000000f06007224 */ /* 0x004fc400078e020c */
[----:B---3--:R-:W-:Y:S02]  /*0e20*/  IMAD R4, R5, R24, R4 ;  /* 0x0000001805047224 */ /* 0x008fe400078e0204 */
[----:B------:R-:W-:Y:S02]  /*0e30*/  IMAD R37, R0, R37, R3 ;  /* 0x0000002500257224 */ /* 0x000fe400078e0203 */
[----:B------:R-:W-:-:S03]  /*0e40*/  IMAD.MOV.U32 R2, RZ, RZ, 0x1 ;  /* 0x00000001ff027424 */ /* 0x000fc600078e00ff */
[----:B------:R-:W-:Y:S02]  /*0e50*/  SEL R36, R37, R4, !P1 ;  /* 0x0000000425247207 */ /* 0x000fe40004800000 */
[----:B------:R-:W-:Y:S02]  /*0e60*/  PRMT R0, R2, 0x7610, R0 ;  /* 0x0000761002007816 */ /* 0x000fe40000000000 */
[----:B------:R-:W-:-:S07]  /*0e70*/  SEL R37, R4, R37, !P1 ;  /* 0x0000002504257207 */ /* 0x000fce0004800000 */
.L_x_8:
[----:B------:R-:W-:-:S08]  /*0e80*/  NOP ;  /* 0x0000000000007918 */ /* 0x000fd00000000000 */
[----:B------:R-:W0:Y:S02]  /*0e90*/  USETMAXREG.TRY_ALLOC.CTAPOOL UP0, 0xe8 ;  /* 0x000000e8000079c8 */ /* 0x000e240008000600 */
[----:B0-----:R-:W-:-:S13]  /*0ea0*/  PLOP3.LUT P0, PT, PT, PT, UP0, 0x80, 0x0 ;  /* 0x000000000000781c */ /* 0x001fda0003f0f008 */
[----:B------:R-:W-:Y:S05]  /*0eb0*/  @!P0 BRA `(.L_x_8) ;  /* 0xfffffffc00f08947 */ /* 0x000fea000383ffff */
[----:B------:R-:W-:Y:S01]  /*0ec0*/  ULDC.64 UR4, c[0x0][0x598] ;  /* 0x0001660000047ab9 */ /* 0x000fe20000000a00 */
[----:B------:R-:W-:Y:S01]  /*0ed0*/  ULDC.64 UR36, c[0x0][0x208] ;  /* 0x0000820000247ab9 */ /* 0x000fe20000000a00 */
[----:B------:R-:W-:-:S04]  /*0ee0*/  ISETP.NE.U32.AND P0, PT, RZ, UR4, PT ;  /* 0x00000004ff007c0c */ /* 0x000fc8000bf05070 */
[----:B------:R-:W-:-:S13]  /*0ef0*/  ISETP.NE.AND.EX P0, PT, RZ, UR5, PT, P0 ;  /* 0x00000005ff007c0c */ /* 0x000fda000bf05300 */
[----:B------:R-:W-:Y:S05]  /*0f00*/  @!P0 BRA `(.L_x_11) ;  /* 0x00000000001c8947 */ /* 0x000fea0003800000 */
[----:B------:R-:W0:Y:S02]  /*0f10*/  LDC.64 R2, c[0x0][0x598] ;  /* 0x00016600ff027b82 */ /* 0x000e240000000a00 */
[----:B0-----:R-:W2:Y:S02]  /*0f20*/  LDG.E.64 R2, desc[UR36][R2.64] ;  /* 0x0000002402027981 */ /* 0x001ea4000c1e1b00 */
[----:B--2---:R-:W-:-:S04]  /*0f30*/  ISETP.NE.U32.AND P0, PT, R2, RZ, PT ;  /* 0x000000ff0200720c */ /* 0x004fc80003f05070 */
[----:B------:R-:W-:-:S13]  /*0f40*/  ISETP.NE.AND.EX P0, PT, R3, RZ, PT, P0 ;  /* 0x000000ff0300720c */ /* 0x000fda0003f05300 */
[----:B------:R-:W-:Y:S05]  /*0f50*/  @!P0 BRA `(.L_x_11) ;  /* 0x0000000000088947 */ /* 0x000fea0003800000 */
[----:B------:R0:W5:Y:S01]  /*0f60*/  LD.E R30, desc[UR36][R2.64] ;  /* 0x00000024021e7980 */ /* 0x000162000c101900 */
[----:B------:R-:W-:Y:S05]  /*0f70*/  BRA `(.L_x_12) ;  /* 0x0000000000247947 */ /* 0x000fea0003800000 */
.L_x_11:
[----:B------:R-:W-:Y:S02]  /*0f80*/  ULDC.64 UR4, c[0x0][0x588] ;  /* 0x0001620000047ab9 */ /* 0x000fe40000000a00 */
[----:B------:R-:W-:-:S04]  /*0f90*/  ISETP.NE.U32.AND P0, PT, RZ, UR4, PT ;  /* 0x00000004ff007c0c */ /* 0x000fc8000bf05070 */
[----:B------:R-:W-:-:S13]  /*0fa0*/  ISETP.NE.AND.EX P0, PT, RZ, UR5, PT, P0 ;  /* 0x00000005ff007c0c */ /* 0x000fda000bf05300 */
[----:B------:R-:W-:Y:S05]  /*0fb0*/  @!P0 BRA `(.L_x_13) ;  /* 0x00000000000c8947 */ /* 0x000fea0003800000 */
[----:B------:R-:W0:Y:S02]  /*0fc0*/  LDC.64 R30, c[0x0][0x588] ;  /* 0x00016200ff1e7b82 */ /* 0x000e240000000a00 */
[----:B0-----:R1:W5:Y:S01]  /*0fd0*/  LDG.E R30, desc[UR36][R30.64] ;  /* 0x000000241e1e7981 */ /* 0x001362000c1e1900 */
[----:B------:R-:W-:Y:S05]  /*0fe0*/  BRA `(.L_x_12) ;  /* 0x0000000000087947 */ /* 0x000fea0003800000 */
.L_x_13:
[----:B------:R-:W-:Y:S02]  /*0ff0*/  ULDC UR4, c[0x0][0x580] ;  /* 0x0001600000047ab9 */ /* 0x000fe40000000800 */
[----:B------:R-:W-:-:S07]  /*1000*/  IMAD.U32 R30, RZ, RZ, UR4 ;  /* 0x00000004ff1e7e24 */ /* 0x000fce000f8e00ff */
.L_x_12:
[----:B------:R-:W-:Y:S02]  /*1010*/  ULDC.64 UR4, c[0x0][0x5a0] ;  /* 0x0001680000047ab9 */ /* 0x000fe40000000a00 */
[----:B------:R-:W-:-:S04]  /*1020*/  ISETP.NE.U32.AND P0, PT, RZ, UR4, PT ;  /* 0x00000004ff007c0c */ /* 0x000fc8000bf05070 */
[----:B------:R-:W-:-:S13]  /*1030*/  ISETP.NE.AND.EX P0, PT, RZ, UR5, PT, P0 ;  /* 0x00000005ff007c0c */ /* 0x000fda000bf05300 */
[----:B------:R-:W-:Y:S05]  /*1040*/  @!P0 BRA `(.L_x_14) ;  /* 0x00000000001c8947 */ /* 0x000fea0003800000 */
[----:B0-----:R-:W0:Y:S02]  /*1050*/  LDC.64 R2, c[0x0][0x5a0] ;  /* 0x00016800ff027b82 */ /* 0x001e240000000a00 */
[----:B0-----:R-:W2:Y:S02]  /*1060*/  LDG.E.64 R2, desc[UR36][R2.64] ;  /* 0x0000002402027981 */ /* 0x001ea4000c1e1b00 */
[----:B--2---:R-:W-:-:S04]  /*1070*/  ISETP.NE.U32.AND P0, PT, R2, RZ, PT ;  /* 0x000000ff0200720c */ /* 0x004fc80003f05070 */
[----:B------:R-:W-:-:S13]  /*1080*/  ISETP.NE.AND.EX P0, PT, R3, RZ, PT, P0 ;  /* 0x000000ff0300720c */ /* 0x000fda0003f05300 */
[----:B------:R-:W-:Y:S05]  /*1090*/  @!P0 BRA `(.L_x_14) ;  /* 0x0000000000088947 */ /* 0x000fea0003800000 */
[----:B-1----:R0:W5:Y:S01]  /*10a0*/  LD.E R31, desc[UR36][R2.64] ;  /* 0x00000024021f7980 */ /* 0x002162000c101900 */
[----:B------:R-:W-:Y:S05]  /*10b0*/  BRA `(.L_x_15) ;  /* 0x0000000000247947 */ /* 0x000fea0003800000 */
.L_x_14:
[----:B------:R-:W-:Y:S02]  /*10c0*/  ULDC.64 UR4, c[0x0][0x590] ;  /* 0x0001640000047ab9 */ /* 0x000fe40000000a00 */
[----:B------:R-:W-:-:S04]  /*10d0*/  ISETP.NE.U32.AND P0, PT, RZ, UR4, PT ;  /* 0x00000004ff007c0c */ /* 0x000fc8000bf05070 */
[----:B------:R-:W-:-:S13]  /*10e0*/  ISETP.NE.AND.EX P0, PT, RZ, UR5, PT, P0 ;  /* 0x00000005ff007c0c */ /* 0x000fda000bf05300 */
[----:B------:R-:W-:Y:S05]  /*10f0*/  @!P0 BRA `(.L_x_16) ;  /* 0x00000000000c8947 */ /* 0x000fea0003800000 */
[----:B0-----:R-:W1:Y:S02]  /*1100*/  LDC.64 R2, c[0x0][0x590] ;  /* 0x00016400ff027b82 */ /* 0x001e640000000a00 */
[----:B-1----:R1:W5:Y:S01]  /*1110*/  LDG.E R31, desc[UR36][R2.64] ;  /* 0x00000024021f7981 */ /* 0x002362000c1e1900 */
[----:B------:R-:W-:Y:S05]  /*1120*/  BRA `(.L_x_15) ;  /* 0x0000000000087947 */ /* 0x000fea0003800000 */
.L_x_16:
[----:B------:R-:W-:Y:S02]  /*1130*/  ULDC UR4, c[0x0][0x584] ;  /* 0x0001610000047ab9 */ /* 0x000fe40000000800 */
[----:B-1----:R-:W-:-:S07]  /*1140*/  IMAD.U32 R31, RZ, RZ, UR4 ;  /* 0x00000004ff1f7e24 */ /* 0x002fce000f8e00ff */
.L_x_15:
[----:B------:R-:W-:-:S13]  /*1150*/  LOP3.LUT P0, RZ, R0, 0xff, RZ, 0xc0, !PT ;  /* 0x000000ff00ff7812 */ /* 0x000fda000780c0ff */
[----:B------:R-:W-:Y:S05]  /*1160*/  @!P0 EXIT ;  /* 0x000000000000894d */ /* 0x000fea0003800000 */
[----:B------:R-:W-:Y:S01]  /*1170*/  ULDC UR4, c[0x0][0x28c] ;  /* 0x0000a30000047ab9 */ /* 0x000fe20000000800 */
[----:B------:R-:W-:Y:S01]  /*1180*/  LOP3.LUT R50, R17, 0x1, RZ, 0xfc, !PT ;  /* 0x0000000111327812 */ /* 0x000fe200078efcff */
[----:B------:R-:W-:Y:S01]  /*1190*/  UIADD3 UR4, UR4, 0x7f, URZ ;  /* 0x0000007f04047890 */ /* 0x000fe2000fffe03f */
[----:B------:R-:W-:Y:S01]  /*11a0*/  UMOV UR38, URZ ;  /* 0x0000003f00267c82 */ /* 0x000fe20008000000 */
[----:B------:R-:W-:Y:S02]  /*11b0*/  UMOV UR39, URZ ;  /* 0x0000003f00277c82 */ /* 0x000fe40008000000 */
[----:B------:R-:W-:-:S04]  /*11c0*/  USHF.R.S32.HI UR5, URZ, 0x1f, UR4 ;  /* 0x0000001f3f057899 */ /* 0x000fc80008011404 */
[----:B------:R-:W-:-:S04]  /*11d0*/  ULEA.HI UR5, UR5, UR4, URZ, 0x7 ;  /* 0x0000000405057291 */ /* 0x000fc8000f8f383f */
[----:B------:R-:W-:-:S12]  /*11e0*/  USHF.R.S32.HI UR40, URZ, 0x7, UR5 ;  /* 0x000000073f287899 */ /* 0x000fd80008011405 */
.L_x_48:
[----:B------:R-:W-:Y:S01]  /*11f0*/  LOP3.LUT R0, R16, 0x80, RZ, 0xc0, !PT ;  /* 0x0000008010007812 */ /* 0x000fe200078ec0ff */
[----:B--2---:R-:W2:Y:S01]  /*1200*/  S2UR UR7, SR_CgaCtaId ;  /* 0x00000000000779c3 */ /* 0x004ea20000008800 */
[----:B------:R-:W-:Y:S02]  /*1210*/  UMOV UR6, 0x400 ;  /* 0x0000040000067882 */ /* 0x000fe40000000000 */
[----:B------:R-:W-:-:S06]  /*1220*/  SHF.R.U32.HI R0, RZ, 0x7, R0 ;  /* 0x00000007ff007819 */ /* 0x000fcc0000011600 */
[----:B------:R-:W3:Y:S01]  /*1230*/  SHFL.IDX PT, R0, R0, RZ, 0x1f ;  /* 0x00001fff00007589 */ /* 0x000ee200000e0000 */
[----:B--2---:R-:W-:Y:S01]  /*1240*/  ULEA UR6, UR7, UR6, 0x18 ;  /* 0x0000000607067291 */ /* 0x004fe2000f8ec03f */
[----:B---3--:R-:W-:-:S13]  /*1250*/  R2UR UR4, R0 ;  /* 0x00000000000472ca */ /* 0x008fda00000e0000 */
[----:B------:R-:W-:-:S04]  /*1260*/  ULEA.HI UR5, UR4, UR4, URZ, 0x1 ;  /* 0x0000000404057291 */ /* 0x000fc8000f8f083f */
[----:B------:R-:W-:-:S04]  /*1270*/  ULOP3.LUT UR5, UR5, 0x7fffe, URZ, 0xc0, !UPT ;  /* 0x0007fffe05057892 */ /* 0x000fc8000f8ec03f */
[----:B------:R-:W-:-:S03]  /*1280*/  UIADD3 UR5, UR4, -UR5, URZ ;  /* 0x8000000504057290 */ /* 0x000fc6000fffe03f */
[----:B------:R-:W-:Y:S01]  /*1290*/  ULDC UR4, c[0x0][0x28c] ;  /* 0x0000a30000047ab9 */ /* 0x000fe20000000800 */
[----:B------:R-:W-:Y:S01]  /*12a0*/  ULEA UR5, UR5, UR6, 0xd ;  /* 0x0000000605057291 */ /* 0x000fe2000f8e683f */
[----:B------:R-:W-:-:S03]  /*12b0*/  ISETP.LT.AND P0, PT, RZ, UR4, PT ;  /* 0x00000004ff007c0c */ /* 0x000fc6000bf01270 */
[----:B------:R-:W-:-:S04]  /*12c0*/  UIADD3 UR5, UR5, 0x100, URZ ;  /* 0x0000010005057890 */ /* 0x000fc8000fffe03f */
[----:B------:R-:W-:-:S04]  /*12d0*/  USHF.R.U32.HI UR5, URZ, 0x4, UR5 ;  /* 0x000000043f057899 */ /* 0x000fc80008011605 */
[----:B------:R-:W-:Y:S02]  /*12e0*/  ULOP3.LUT UR41, UR5, 0x3fff, URZ, 0xc0, !UPT ;  /* 0x00003fff05297892 */ /* 0x000fe4000f8ec03f */
[----:B-1---5:R-:W-:Y:S10]  /*12f0*/  @P0 BRA `(.L_x_17) ;  /* 0x0000000000400947 */ /* 0x022ff40003800000 */
[----:B------:R-:W-:Y:S01]  /*1300*/  MOV R0, 0x0 ;  /* 0x0000000000007802 */ /* 0x000fe20000000f00 */
[----:B------:R-:W-:Y:S01]  /*1310*/  ULDC.64 UR4, c[0x4][0x68] ;  /* 0x01001a0000047ab9 */ /* 0x000fe20000000a00 */
[----:B------:R-:W-:Y:S01]  /*1320*/  ULDC.64 UR6, c[0x4][0x8] ;  /* 0x0100020000067ab9 */ /* 0x000fe20000000a00 */
[----:B------:R-:W-:Y:S01]  /*1330*/  IMAD.U32 R4, RZ, RZ, UR4 ;  /* 0x00000004ff047e24 */ /* 0x000fe2000f8e00ff */
[----:B01----:R0:W1:Y:S01]  /*1340*/  LDC.64 R2, c[0x4][R0] ;  /* 0x0100000000027b82 */ /* 0x0030620000000a00 */
[----:B------:R-:W-:Y:S01]  /*1350*/  IMAD.U32 R5, RZ, RZ, UR5 ;  /* 0x00000005ff057e24 */ /* 0x000fe2000f8e00ff */
[----:B------:R-:W-:Y:S01]  /*1360*/  ULDC.64 UR4, c[0x4][0x70] ;  /* 0x01001c0000047ab9 */ /* 0x000fe20000000a00 */
[----:B------:R-:W-:Y:S02]  /*1370*/  IMAD.U32 R10, RZ, RZ, UR6 ;  /* 0x00000006ff0a7e24 */ /* 0x000fe4000f8e00ff */
[----:B------:R-:W-:Y:S02]  /*1380*/  IMAD.U32 R6, RZ, RZ, UR4 ;  /* 0x00000004ff067e24 */ /* 0x000fe4000f8e00ff */
[----:B------:R-:W-:-:S02]  /*1390*/  IMAD.U32 R7, RZ, RZ, UR5 ;  /* 0x00000005ff077e24 */ /* 0x000fc4000f8e00ff */
[----:B------:R-:W-:Y:S02]  /*13a0*/  IMAD.U32 R11, RZ, RZ, UR7 ;  /* 0x00000007ff0b7e24 */ /* 0x000fe4000f8e00ff */
[----:B------:R-:W-:Y:S02]  /*13b0*/  IMAD.MOV.U32 R8, RZ, RZ, 0x1e1 ;  /* 0x000001e1ff087424 */ /* 0x000fe400078e00ff */
[----:B------:R-:W-:Y:S02]  /*13c0*/  IMAD.MOV.U32 R12, RZ, RZ, 0x1 ;  /* 0x00000001ff0c7424 */ /* 0x000fe400078e00ff */
[----:B0-----:R-:W-:-:S07]  /*13d0*/  IMAD.MOV.U32 R13, RZ, RZ, RZ ;  /* 0x000000ffff0d7224 */ /* 0x001fce00078e00ff */
[----:B------:R-:W-:-:S07]  /*13e0*/  LEPC R20, `(.L_x_17) ;  /* 0x000000001014794e */ /* 0x000fce0000000000 */
[----:B-1---5:R-:W-:Y:S05]  /*13f0*/  CALL.ABS.NOINC R2 ;  /* 0x0000000002007343 */ /* 0x022fea0003c00000 */
.L_x_17:
[----:B------:R-:W-:-:S13]  /*1400*/  ISETP.NE.AND P0, PT, R50, 0x3, PT ;  /* 0x000000033200780c */ /* 0x000fda0003f05270 */
[----:B------:R-:W-:Y:S05]  /*1410*/  @!P0 BRA `(.L_x_18) ;  /* 0x0000000000048947 */ /* 0x000fea0003800000 */
[----:B------:R-:W-:Y:S01]  /*1420*/  BPT.TRAP 0x1 ;  /* 0x000000040000795c */ /* 0x000fe20000300000 */
.L_x_18:
[----:B------:R-:W2:Y:S01]  /*1430*/  S2UR UR5, SR_CgaCtaId ;  /* 0x00000000000579c3 */ /* 0x000ea20000008800 */
[----:B------:R-:W-:Y:S01]  /*1440*/  UMOV UR4, 0x400 ;  /* 0x0000040000047882 */ /* 0x000fe20000000000 */
[----:B------:R-:W-:Y:S02]  /*1450*/  IMAD.U32 R0, RZ, RZ, UR38 ;  /* 0x00000026ff007e24 */ /* 0x000fe4000f8e00ff */
[----:B01----:R-:W-:-:S03]  /*1460*/  IMAD.U32 R2, RZ, RZ, UR39 ;  /* 0x00000027ff027e24 */ /* 0x003fc6000f8e00ff */
[----:B------:R-:W-:Y:S01]  /*1470*/  SHF.L.U32 R0, R0, 0x1f, RZ ;  /* 0x0000001f00007819 */ /* 0x000fe200000006ff */
[----:B--2---:R-:W-:-:S06]  /*1480*/  ULEA UR4, UR5, UR4, 0x18 ;  /* 0x0000000405047291 */ /* 0x004fcc000f8ec03f */
[----:B------:R-:W-:-:S04]  /*1490*/  IMAD.U32 R5, RZ, RZ, UR4 ;  /* 0x00000004ff057e24 */ /* 0x000fc8000f8e00ff */
[----:B------:R-:W-:-:S04]  /*14a0*/  IMAD R3, R2, 0x8, R5 ;  /* 0x0000000802037824 */ /* 0x000fc800078e0205 */
[----:B------:R0:W1:Y:S01]  /*14b0*/  SYNCS.PHASECHK.TRANS64.TRYWAIT P1, [R3+URZ], R0 ;  /* 0x00000000030075a7 */ /* 0x000062000802017f */
[----:B------:R-:W-:Y:S05]  /*14c0*/  @!P0 BRA `(.L_x_19) ;  /* 0x0000000000048947 */ /* 0x000fea0003800000 */
[----:B------:R-:W-:Y:S01]  /*14d0*/  BPT.TRAP 0x1 ;  /* 0x000000040000795c */ /* 0x000fe20000300000 */
.L_x_19:
[----:B-1----:R-:W-:Y:S05]  /*14e0*/  @P1 BRA `(.L_x_20) ;  /* 0x0000000000081947 */ /* 0x002fea0003800000 */
[----:B------:R-:W1:Y:S02]  /*14f0*/  SYNCS.PHASECHK.TRANS64.TRYWAIT P1, [R3+URZ], R0 ;  /* 0x00000000030075a7 */ /* 0x000e64000802017f */
[----:B-1----:R-:W-:Y:S05]  /*1500*/  @!P1 BRA `(.L_x_21) ;  /* 0x0000003c00f49947 */ /* 0x002fea0003800000 */
.L_x_20:
[----:B------:R-:W-:-:S04]  /*1510*/  UISETP.LT.AND UP0, UPT, UR40, 0x1, UPT ;  /* 0x000000012800788c */ /* 0x000fc8000bf01270 */
[----:B------:R-:W-:-:S06]  /*1520*/  USEL UR4, UR40, 0x1, UP0 ;  /* 0x0000000128047887 */ /* 0x000fcc0008000000 */
[----:B01----:R-:W-:Y:S01]  /*1530*/  IMAD.U32 R0, RZ, RZ, UR4 ;  /* 0x00000004ff007e24 */ /* 0x003fe2000f8e00ff */
[----:B------:R-:W-:Y:S05]  /*1540*/  WARPSYNC.ALL ;  /* 0x0000000000007948 */ /* 0x000fea0003800000 */
[----:B------:R-:W-:-:S04]  /*1550*/  IADD3 R0, -R0, UR40, RZ ;  /* 0x0000002800007c10 */ /* 0x000fc8000fffe1ff */
[----:B------:R-:W-:Y:S02]  /*1560*/  ISETP.GE.AND P1, PT, R0, 0x1, PT ;  /* 0x000000010000780c */ /* 0x000fe40003f26270 */
[----:B------:R-:W-:Y:S01]  /*1570*/  R2UR UR4, R5 ;  /* 0x00000000050472ca */ /* 0x000fe200000e0000 */
[----:B------:R-:W-:Y:S01]  /*1580*/  WARPGROUP.ARRIVE ;  /* 0x00000000000079c5 */ /* 0x000fe20000000000 */
[----:B------:R-:W-:Y:S01]  /*1590*/  UMOV UR9, 0x40000040 ;  /* 0x4000004000097882 */ /* 0x000fe20000000000 */
[----:B------:R-:W-:Y:S01]  /*15a0*/  UMOV UR11, 0x40000000 ;  /* 0x40000000000b7882 */ /* 0x000fe20000000000 */
[----:B------:R-:W-:Y:S01]  /*15b0*/  UMOV UR13, 0x40000040 ;  /* 0x40000040000d7882 */ /* 0x000fe20000000000 */
[----:B------:R-:W-:-:S08]  /*15c0*/  UMOV UR15, UR11 ;  /* 0x0000000b000f7c82 */ /* 0x000fd00008000000 */
[----:B------:R-:W-:-:S04]  /*15d0*/  UIADD3 UR4, UR4, 0x30100, URZ ;  /* 0x0003010004047890 */ /* 0x000fc8000fffe03f */
[----:B------:R-:W-:-:S04]  /*15e0*/  USHF.R.U32.HI UR4, URZ, 0x4, UR4 ;  /* 0x000000043f047899 */ /* 0x000fc80008011604 */
[----:B------:R-:W-:Y:S02]  /*15f0*/  ULOP3.LUT UR5, UR4, 0x3fff, URZ, 0xc0, !UPT ;  /* 0x00003fff04057892 */ /* 0x000fe4000f8ec03f */
[----:B------:R-:W-:Y:S02]  /*1600*/  ULOP3.LUT UR4, UR41, 0x10000, URZ, 0xfc, !UPT ;  /* 0x0001000029047892 */ /* 0x000fe4000f8efc3f */
[----:B------:R-:W-:Y:S02]  /*1610*/  ULOP3.LUT UR5, UR5, 0x10000, URZ, 0xfc, !UPT ;  /* 0x0001000005057892 */ /* 0x000fe4000f8efc3f */
[----:B------:R-:W-:Y:S02]  /*1620*/  UIMAD UR8, UR39, 0xc00, UR4 ;  /* 0x00000c00270878a4 */ /* 0x000fe4000f8e0204 */
[----:B------:R-:W-:Y:S02]  /*1630*/  ULEA UR6, UR39, UR5, 0x7 ;  /* 0x0000000527067291 */ /* 0x000fe4000f8e383f */
[----:B------:R-:W-:-:S02]  /*1640*/  UIADD3 UR12, UR8, 0x400, URZ ;  /* 0x00000400080c7890 */ /* 0x000fc4000fffe03f */
[----:B------:R-:W-:-:S03]  /*1650*/  UIADD3 UR7, UR8, 0x402, URZ ;  /* 0x0000040208077890 */ /* 0x000fc6000fffe03f */
[----:B------:R-:W-:Y:S02]  /*1660*/  UMOV UR10, UR6 ;  /* 0x00000006000a7c82 */ /* 0x000fe40008000000 */
[----:B------:R-:W-:Y:S01]  /*1670*/  HGMMA.64x8x16.F32 R32, gdesc[UR8], RZ, !UPT, gsb0 ;  /* 0x00000000082079f0 */ /* 0x000fe2000c0008ff */
[----:B------:R-:W-:Y:S01]  /*1680*/  UMOV UR14, UR10 ;  /* 0x0000000a000e7c82 */ /* 0x000fe20008000000 */
[----:B------:R-:W-:Y:S01]  /*1690*/  UIADD3 UR10, UR6, 0x46, URZ ;  /* 0x00000046060a7890 */ /* 0x000fe2000fffe03f */
[----:B------:R-:W-:Y:S01]  /*16a0*/  UMOV UR9, 0x40000040 ;  /* 0x4000004000097882 */ /* 0x000fe20000000000 */
[----:B------:R-:W-:Y:S01]  /*16b0*/  UMOV UR11, 0x40000000 ;  /* 0x40000000000b7882 */ /* 0x000fe20000000000 */
[----:B------:R-:W-:Y:S02]  /*16c0*/  WARPGROUP.DEPBAR.LE gsb0, 0x0 ;  /* 0x00008000000079c5 */ /* 0x000fe40000010000 */
[----:B------:R-:W-:-:S06]  /*16d0*/  WARPGROUP.ARRIVE ;  /* 0x00000000000079c5 */ /* 0x000fcc0000000000 */
[----:B------:R-:W-:Y:S01]  /*16e0*/  HGMMA.64x8x16.F32 R24, gdesc[UR12], RZ, !UPT, gsb0 ;  /* 0x000000000c1879f0 */ /* 0x000fe2000c0008ff */
[----:B------:R-:W-:Y:S02]  /*16f0*/  UIADD3 UR12, UR8, 0x2, URZ ;  /* 0x00000002080c7890 */ /* 0x000fe4000fffe03f */
[----:B------:R-:W-:Y:S01]  /*1700*/  UIADD3 UR14, UR6, 0x2, URZ ;  /* 0x00000002060e7890 */ /* 0x000fe2000fffe03f */
[----:B------:R-:W-:Y:S01]  /*1710*/  UMOV UR13, 0x40000040 ;  /* 0x40000040000d7882 */ /* 0x000fe20000000000 */
[----:B------:R-:W-:Y:S01]  /*1720*/  UMOV UR15, 0x40000000 ;  /* 0x40000000000f7882 */ /* 0x000fe20000000000 */
[----:B------:R-:W-:Y:S02]  /*1730*/  WARPGROUP.DEPBAR.LE gsb0, 0x0 ;  /* 0x00008000000079c5 */ /* 0x000fe40000010000 */
[----:B------:R-:W-:-:S06]  /*1740*/  WARPGROUP.ARRIVE ;  /* 0x00000000000079c5 */ /* 0x000fcc0000000000 */
[----:B------:R-:W-:Y:S01]  /*1750*/  HGMMA.64x8x16.F32 R32, gdesc[UR12], R32, gsb0 ;  /* 0x000000000c2079f0 */ /* 0x000fe20008000820 */
[----:B------:R-:W-:Y:S01]  /*1760*/  UMOV UR12, UR7 ;  /* 0x00000007000c7c82 */ /* 0x000fe20008000000 */
[----:B------:R-:W-:Y:S01]  /*1770*/  UMOV UR13, 0x40000040 ;  /* 0x40000040000d7882 */ /* 0x000fe20000000000 */
[----:B------:R-:W-:Y:S01]  /*1780*/  UIADD3 UR7, UR8, 0x404, URZ ;  /* 0x0000040408077890 */ /* 0x000fe2000fffe03f */
[----:B------:R-:W-:Y:S02]  /*1790*/  WARPGROUP.DEPBAR.LE gsb0, 0x0 ;  /* 0x00008000000079c5 */ /* 0x000fe40000010000 */
[----:B------:R-:W-:-:S06]  /*17a0*/  WARPGROUP.ARRIVE ;  /* 0x00000000000079c5 */ /* 0x000fcc0000000000 */
[----:B------:R-:W-:Y:S01]  /*17b0*/  HGMMA.64x8x16.F32 R24, gdesc[UR12], R24, gsb0 ;  /* 0x000000000c1879f0 */ /* 0x000fe20008000818 */
        /* <DEDUP_REMOVED lines=56> */
[----:B------:R-:W-:Y:S01]  /*1b40*/  UIADD3 UR6, UR8, 0xa06, URZ ;  /* 0x00000a0608067890 */ /* 0x000fe2000fffe03f */
[----:B------:R-:W-:Y:S02]  /*1b50*/  WARPGROUP.DEPBAR.LE gsb0, 0x0 ;  /* 0x00008000000079c5 */ /* 0x000fe40000010000 */
[----:B------:R-:W-:-:S06]  /*1b60*/  WARPGROUP.ARRIVE ;  /* 0x00000000000079c5 */ /* 0x000fcc0000000000 */
[----:B------:R-:W-:Y:S01]  /*1b70*/  HGMMA.64x8x16.F32 R32, gdesc[UR12], R32, gsb0 ;  /* 0x000000000c2079f0 */ /* 0x000fe20008000820 */
[----:B------:R-:W-:Y:S01]  /*1b80*/  UMOV UR12, UR7 ;  /* 0x00000007000c7c82 */ /* 0x000fe20008000000 */
[----:B------:R-:W-:Y:S01]  /*1b90*/  UMOV UR13, 0x40000040 ;  /* 0x40000040000d7882 */ /* 0x000fe20000000000 */
[----:B------:R-:W-:-:S07]  /*1ba0*/  UIADD3 UR7, UR8, 0x606, URZ ;  /* 0x0000060608077890 */ /* 0x000fce000fffe03f */
[----:B------:R-:W-:Y:S01]  /*1bb0*/  UMOV UR8, UR7 ;  /* 0x0000000700087c82 */ /* 0x000fe20008000000 */
[----:B------:R-:W-:Y:S02]  /*1bc0*/  WARPGROUP.DEPBAR.LE gsb0, 0x0 ;  /* 0x00008000000079c5 */ /* 0x000fe40000010000 */
[----:B------:R-:W-:-:S06]  /*1bd0*/  WARPGROUP.ARRIVE ;  /* 0x00000000000079c5 */ /* 0x000fcc0000000000 */
[----:B------:R-:W-:Y:S03]  /*1be0*/  HGMMA.64x8x16.F32 R24, gdesc[UR12], R24, gsb0 ;  /* 0x000000000c1879f0 */ /* 0x000fe60008000818 */
[----:B------:R-:W-:Y:S02]  /*1bf0*/  WARPGROUP.DEPBAR.LE gsb0, 0x0 ;  /* 0x00008000000079c5 */ /* 0x000fe40000010000 */
[----:B------:R-:W-:-:S06]  /*1c00*/  WARPGROUP.ARRIVE ;  /* 0x00000000000079c5 */ /* 0x000fcc0000000000 */
[----:B------:R-:W-:Y:S01]  /*1c10*/  HGMMA.64x8x16.F32 R32, gdesc[UR8], R32, gsb0 ;  /* 0x00000000082079f0 */ /* 0x000fe20008000820 */
[----:B------:R-:W-:Y:S01]  /*1c20*/  UMOV UR8, UR6 ;  /* 0x0000000600087c82 */ /* 0x000fe20008000000 */
[----:B------:R-:W-:Y:S01]  /*1c30*/  UMOV UR9, 0x40000040 ;  /* 0x4000004000097882 */ /* 0x000fe20000000000 */
[----:B------:R-:W-:Y:S02]  /*1c40*/  WARPGROUP.DEPBAR.LE gsb0, 0x0 ;  /* 0x00008000000079c5 */ /* 0x000fe40000010000 */
[----:B------:R-:W-:-:S06]  /*1c50*/  WARPGROUP.ARRIVE ;  /* 0x00000000000079c5 */ /* 0x000fcc0000000000 */
[----:B------:R-:W-:Y:S03]  /*1c60*/  HGMMA.64x8x16.F32 R24, gdesc[UR8], R24, gsb0 ;  /* 0x00000000081879f0 */ /* 0x000fe60008000818 */
[----:B------:R-:W-:Y:S02]  /*1c70*/  WARPGROUP.DEPBAR.LE gsb0, 0x0 ;  /* 0x00008000000079c5 */ /* 0x000fe40000010000 */
[----:B------:R-:W-:Y:S05]  /*1c80*/  @!P1 BRA `(.L_x_22) ;  /* 0x0000000800549947 */ /* 0x000fea0003800000 */
[----:B------:R-:W-:Y:S02]  /*1c90*/  UIADD3 UR6, UR39, 0x1, URZ ;  /* 0x0000000127067890 */ /* 0x000fe4000fffe03f */
[----:B------:R-:W-:Y:S02]  /*1ca0*/  IMAD.U32 R2, RZ, RZ, UR39 ;  /* 0x00000027ff027e24 */ /* 0x000fe4000f8e00ff */
[----:B------:R-:W-:-:S04]  /*1cb0*/  UISETP.NE.AND UP0, UPT, UR6, 0x4, UPT ;  /* 0x000000040600788c */ /* 0x000fc8000bf05270 */
[----:B------:R-:W-:Y:S02]  /*1cc0*/  USEL UR7, URZ, 0x1, UP0 ;  /* 0x000000013f077887 */ /* 0x000fe40008000000 */
[----:B------:R-:W-:Y:S02]  /*1cd0*/  USEL UR6, UR6, URZ, UP0 ;  /* 0x0000003f06067287 */ /* 0x000fe40008000000 */
[----:B------:R-:W-:-:S06]  /*1ce0*/  ULOP3.LUT UR7, UR38, UR7, URZ, 0x3c, !UPT ;  /* 0x0000000726077292 */ /* 0x000fcc000f8e3c3f */
[----:B------:R-:W-:-:S07]  /*1cf0*/  IMAD.U32 R6, RZ, RZ, UR7 ;  /* 0x00000007ff067e24 */ /* 0x000fce000f8e00ff */
.L_x_29:
[----:B------:R-:W-:Y:S05]  /*1d00*/  @!P0 BRA `(.L_x_23) ;  /* 0x0000000000048947 */ /* 0x000fea0003800000 */
[----:B------:R-:W-:Y:S01]  /*1d10*/  BPT.TRAP 0x1 ;  /* 0x000000040000795c */ /* 0x000fe20000300000 */
.L_x_23:
[----:B------:R-:W0:Y:S01]  /*1d20*/  S2UR UR8, SR_CgaCtaId ;  /* 0x00000000000879c3 */ /* 0x000e220000008800 */
[----:B------:R-:W-:Y:S01]  /*1d30*/  UMOV UR7, 0x400 ;  /* 0x0000040000077882 */ /* 0x000fe20000000000 */
[----:B------:R-:W-:Y:S01]  /*1d40*/  IMAD.U32 R4, RZ, RZ, UR6 ;  /* 0x00000006ff047e24 */ /* 0x000fe2000f8e00ff */
[----:B------:R-:W-:Y:S01]  /*1d50*/  SHF.L.U32 R3, R6, 0x1f, RZ ;  /* 0x0000001f06037819 */ /* 0x000fe200000006ff */
[----:B0-----:R-:W-:-:S06]  /*1d60*/  ULEA UR7, UR8, UR7, 0x18 ;  /* 0x0000000708077291 */ /* 0x001fcc000f8ec03f */
[----:B------:R-:W-:-:S04]  /*1d70*/  IMAD.U32 R5, RZ, RZ, UR7 ;  /* 0x00000007ff057e24 */ /* 0x000fc8000f8e00ff */
[----:B------:R-:W-:-:S04]  /*1d80*/  IMAD R4, R4, 0x8, R5 ;  /* 0x0000000804047824 */ /* 0x000fc800078e0205 */
[----:B------:R0:W1:Y:S01]  /*1d90*/  SYNCS.PHASECHK.TRANS64.TRYWAIT P1, [R4+URZ], R3 ;  /* 0x00000003040075a7 */ /* 0x000062000802017f */
[----:B------:R-:W-:Y:S05]  /*1da0*/  @!P0 BRA `(.L_x_24) ;  /* 0x0000000000048947 */ /* 0x000fea0003800000 */
[----:B------:R-:W-:Y:S01]  /*1db0*/  BPT.TRAP 0x1 ;  /* 0x000000040000795c */ /* 0x000fe20000300000 */
.L_x_24:
[----:B-1----:R-:W-:Y:S05]  /*1dc0*/  @P1 BRA `(.L_x_25) ;  /* 0x0000000000081947 */ /* 0x002fea0003800000 */
[----:B------:R-:W1:Y:S02]  /*1dd0*/  SYNCS.PHASECHK.TRANS64.TRYWAIT P1, [R4+URZ], R3 ;  /* 0x00000003040075a7 */ /* 0x000e64000802017f */
[----:B-1----:R-:W-:Y:S05]  /*1de0*/  @!P1 BRA `(.L_x_26) ;  /* 0x0000003400d09947 */ /* 0x002fea0003800000 */
.L_x_25:
[----:B------:R-:W-:Y:S01]  /*1df0*/  ULEA UR10, UR6, UR5, 0x7 ;  /* 0x00000005060a7291 */ /* 0x000fe2000f8e383f */
[----:B------:R-:W-:Y:S01]  /*1e00*/  WARPGROUP.ARRIVE ;  /* 0x00000000000079c5 */ /* 0x000fe20000000000 */
[----:B------:R-:W-:Y:S01]  /*1e10*/  UIMAD UR8, UR6, 0xc00, UR4 ;  /* 0x00000c00060878a4 */ /* 0x000fe2000f8e0204 */
[----:B------:R-:W-:Y:S01]  /*1e20*/  UMOV UR11, 0x40000000 ;  /* 0x40000000000b7882 */ /* 0x000fe20000000000 */
[----:B------:R-:W-:Y:S02]  /*1e30*/  UMOV UR9, 0x40000040 ;  /* 0x4000004000097882 */ /* 0x000fe40000000000 */
[----:B------:R-:W-:Y:S01]  /*1e40*/  UIADD3 UR12, UR8, 0x400, URZ ;  /* 0x00000400080c7890 */ /* 0x000fe2000fffe03f */
[----:B------:R-:W-:Y:S01]  /*1e50*/  UMOV UR14, UR10 ;  /* 0x0000000a000e7c82 */ /* 0x000fe20008000000 */
[----:B------:R-:W-:Y:S01]  /*1e60*/  UMOV UR15, UR11 ;  /* 0x0000000b000f7c82 */ /* 0x000fe20008000000 */
[----:B------:R-:W-:Y:S02]  /*1e70*/  UMOV UR13, 0x40000040 ;  /* 0x40000040000d7882 */ /* 0x000fe40000000000 */
[----:B------:R-:W-:Y:S01]  /*1e80*/  HGMMA.64x8x16.F32 R32, gdesc[UR8], R32, gsb0 ;  /* 0x00000000082079f0 */ /* 0x000fe20008000820 */
[----:B------:R-:W-:Y:S01]  /*1e90*/  UIADD3 UR7, UR8, 0x402, URZ ;  /* 0x0000040208077890 */ /* 0x000fe2000fffe03f */
[----:B------:R-:W-:Y:S01]  /*1ea0*/  UMOV UR11, 0x40000000 ;  /* 0x40000000000b7882 */ /* 0x000fe20000000000 */
[----:B------:R-:W-:Y:S01]  /*1eb0*/  UMOV UR9, 0x40000040 ;  /* 0x4000004000097882 */ /* 0x000fe20000000000 */
[----:B------:R-:W-:-:S02]  /*1ec0*/  WARPGROUP.DEPBAR.LE gsb0, 0x0 ;  /* 0x00008000000079c5 */ /* 0x000fc40000010000 */
        /* <DEDUP_REMOVED lines=81> */
[----:B------:R-:W-:-:S03]  /*23e0*/  UIADD3 UR12, UR8, 0xa06, URZ ;  /* 0x00000a06080c7890 */ /* 0x000fc6000fffe03f */
[----:B------:R-:W-:Y:S01]  /*23f0*/  UMOV UR8, UR7 ;  /* 0x0000000700087c82 */ /* 0x000fe20008000000 */
        /* <DEDUP_REMOVED lines=10> */
[----:B------:R-:W-:Y:S01]  /*24a0*/  BPT.TRAP 0x1 ;  /* 0x000000040000795c */ /* 0x000fe20000300000 */
.L_x_27:
[----:B------:R-:W-:-:S13]  /*24b0*/  ISETP.NE.AND P1, PT, R23, RZ, PT ;  /* 0x000000ff1700720c */ /* 0x000fda0003f25270 */
[----:B01----:R-:W-:-:S04]  /*24c0*/  @P1 IMAD R3, R2, 0x8, R5 ;  /* 0x0000000802031824 */ /* 0x003fc800078e0205 */
[----:B------:R-:W-:-:S05]  /*24d0*/  @P1 VIADD R3, R3, 0x20 ;  /* 0x0000002003031836 */ /* 0x000fca0000000000 */
[----:B------:R-:W-:-:S04]  /*24e0*/  @P1 PRMT R3, R28, 0x654, R3 ;  /* 0x000006541c031816 */ /* 0x000fc80000000003 */
[----:B------:R0:W-:Y:S01]  /*24f0*/  @P1 SYNCS.ARRIVE.TRANS64.RED.A1T0 RZ, [R3+URZ], RZ ;  /* 0x000000ff03ff19a7 */ /* 0x0001e2000810043f */
[----:B------:R-:W-:-:S13]  /*2500*/  ISETP.GT.U32.AND P1, PT, R17, 0x1, PT ;  /* 0x000000011100780c */ /* 0x000fda0003f24070 */
[----:B0-----:R-:W-:Y:S05]  /*2510*/  @P1 BRA `(.L_x_28) ;  /* 0x0000000000041947 */ /* 0x001fea0003800000 */
[----:B------:R-:W-:Y:S01]  /*2520*/  BPT.TRAP 0x1 ;  /* 0x000000040000795c */ /* 0x000fe20000300000 */
.L_x_28:
[----:B------:R-:W-:Y:S01]  /*2530*/  UIADD3 UR6, UR6, 0x1, URZ ;  /* 0x0000000106067890 */ /* 0x000fe2000fffe03f */
[----:B------:R-:W-:Y:S01]  /*2540*/  ISETP.GT.AND P2, PT, R0, 0x1, PT ;  /* 0x000000010000780c */ /* 0x000fe20003f44270 */
[----:B------:R-:W-:Y:S02]  /*2550*/  VIADD R2, R2, 0x1 ;  /* 0x0000000102027836 */ /* 0x000fe40000000000 */
[----:B------:R-:W-:Y:S01]  /*2560*/  UISETP.NE.AND UP0, UPT, UR6, 0x4, UPT ;  /* 0x000000040600788c */ /* 0x000fe2000bf05270 */
[----:B------:R-:W-:Y:S02]  /*2570*/  VIADD R0, R0, 0xffffffff ;  /* 0xffffffff00007836 */ /* 0x000fe40000000000 */
[C---:B------:R-:W-:Y:S01]  /*2580*/  ISETP.NE.AND P1, PT, R2.reuse, 0x4, PT ;  /* 0x000000040200780c */ /* 0x040fe20003f25270 */
[----:B------:R-:W-:Y:S02]  /*2590*/  USEL UR7, URZ, 0x1, UP0 ;  /* 0x000000013f077887 */ /* 0x000fe40008000000 */
[----:B------:R-:W-:Y:S01]  /*25a0*/  USEL UR6, UR6, URZ, UP0 ;  /* 0x0000003f06067287 */ /* 0x000fe20008000000 */
[----:B------:R-:W-:-:S03]  /*25b0*/  SEL R2, R2, RZ, P1 ;  /* 0x000000ff02027207 */ /* 0x000fc60000800000 */
[----:B------:R-:W-:Y:S01]  /*25c0*/  LOP3.LUT R6, R6, UR7, RZ, 0x3c, !PT ;  /* 0x0000000706067c12 */ /* 0x000fe2000f8e3cff */
[----:B------:R-:W-:Y:S07]  /*25d0*/  @P2 BRA `(.L_x_29) ;  /* 0xfffffff400c82947 */ /* 0x000fee000383ffff */
.L_x_22:
[----:B------:R-:W0:Y:S02]  /*25e0*/  LDC R0, c[0x0][0x28c] ;  /* 0x0000a300ff007b82 */ /* 0x000e240000000800 */
[----:B0-----:R-:W-:-:S13]  /*25f0*/  ISETP.GE.AND P1, PT, R0, 0x1, PT ;  /* 0x000000010000780c */ /* 0x001fda0003f26270 */
[----:B------:R-:W-:Y:S05]  /*2600*/  @!P1 BRA `(.L_x_30) ;  /* 0x0000000000409947 */ /* 0x000fea0003800000 */
[----:B------:R-:W-:Y:S05]  /*2610*/  @!P0 BRA `(.L_x_31) ;  /* 0x0000000000048947 */ /* 0x000fea0003800000 */
[----:B------:R-:W-:Y:S01]  /*2620*/  BPT.TRAP 0x1 ;  /* 0x000000040000795c */ /* 0x000fe20000300000 */
.L_x_31:
[----:B------:R-:W-:Y:S01]  /*2630*/  ISETP.NE.AND P0, PT, R23, RZ, PT ;  /* 0x000000ff1700720c */ /* 0x000fe20003f05270 */
[----:B------:R-:W-:-:S12]  /*2640*/  UISETP.LT.AND UP1, UPT, UR40, 0x1, UPT ;  /* 0x000000012800788c */ /* 0x000fd8000bf21270 */
[----:B------:R-:W-:-:S05]  /*2650*/  VOTEU.ANY UP0, P0 ;  /* 0x00000000003f7886 */ /* 0x000fca0000000100 */
[----:B------:R-:W-:-:S04]  /*2660*/  @UP0 USEL UR4, UR40, 0x1, UP1 ;  /* 0x0000000128040887 */ /* 0x000fc80008800000 */
[----:B------:R-:W-:-:S06]  /*2670*/  @UP0 UIADD3 UR4, UR39, UR40, -UR4 ;  /* 0x0000002827040290 */ /* 0x000fcc000fffe804 */
[----:B------:R-:W-:-:S04]  /*2680*/  IMAD.U32 R0, RZ, RZ, UR4 ;  /* 0x00000004ff007e24 */ /* 0x000fc8000f8e00ff */
[----:B------:R-:W-:-:S05]  /*2690*/  @P0 IMAD.SHL.U32 R0, R0, 0x8, RZ ;  /* 0x0000000800000824 */ /* 0x000fca00078e00ff */
[----:B------:R-:W-:-:S04]  /*26a0*/  @P0 LOP3.LUT R0, R0, 0x18, RZ, 0xc0, !PT ;  /* 0x0000001800000812 */ /* 0x000fc800078ec0ff */
[----:B------:R-:W-:-:S04]  /*26b0*/  @P0 IADD3 R3, R5, 0x20, R0 ;  /* 0x0000002005030810 */ /* 0x000fc80007ffe000 */
[----:B------:R-:W-:-:S04]  /*26c0*/  @P0 PRMT R3, R28, 0x654, R3 ;  /* 0x000006541c030816 */ /* 0x000fc80000000003 */
[----:B------:R0:W-:Y:S01]  /*26d0*/  @P0 SYNCS.ARRIVE.TRANS64.RED.A1T0 RZ, [R3+URZ], RZ ;  /* 0x000000ff03ff09a7 */ /* 0x0001e2000810043f */
[----:B------:R-:W-:-:S13]  /*26e0*/  ISETP.GT.U32.AND P0, PT, R17, 0x1, PT ;  /* 0x000000011100780c */ /* 0x000fda0003f04070 */
[----:B0-----:R-:W-:Y:S05]  /*26f0*/  @P0 BRA `(.L_x_30) ;  /* 0x0000000000040947 */ /* 0x001fea0003800000 */
[----:B------:R-:W-:Y:S01]  /*2700*/  BPT.TRAP 0x1 ;  /* 0x000000040000795c */ /* 0x000fe20000300000 */
.L_x_30:
[----:B------:R-:W0:Y:S01]  /*2710*/  LDC R7, c[0x0][0x288] ;  /* 0x0000a200ff077b82 */ /* 0x000e220000000800 */
[--C-:B------:R-:W-:Y:S01]  /*2720*/  SHF.R.U32.HI R2, RZ, 0x2, R16.reuse ;  /* 0x00000002ff027819 */ /* 0x100fe20000011610 */
[----:B------:R-:W-:Y:S01]  /*2730*/  UIADD3 UR39, UR40, UR39, URZ ;  /* 0x0000002728277290 */ /* 0x000fe2000fffe03f */
[----:B------:R-:W-:Y:S01]  /*2740*/  LOP3.LUT R3, R16, 0x60, RZ, 0xc0, !PT ;  /* 0x0000006010037812 */ /* 0x000fe200078ec0ff */
[----:B------:R-:W-:Y:S01]  /*2750*/  IMAD.SHL.U32 R11, R36, 0x8, RZ ;  /* 0x00000008240b7824 */ /* 0x000fe200078e00ff */
[----:B------:R-:W-:Y:S01]  /*2760*/  SHF.R.U32.HI R0, RZ, 0x7, R16 ;  /* 0x00000007ff007819 */ /* 0x000fe20000011610 */
[----:B------:R-:W-:Y:S01]  /*2770*/  IMAD.SHL.U32 R4, R16, 0x2, RZ ;  /* 0x0000000210047824 */ /* 0x000fe200078e00ff */
[----:B------:R-:W-:Y:S01]  /*2780*/  LOP3.LUT R2, R2, 0x7, RZ, 0xc0, !PT ;  /* 0x0000000702027812 */ /* 0x000fe200078ec0ff */
[----:B------:R-:W-:Y:S01]  /*2790*/  USHF.R.U32.HI UR4, URZ, 0x2, UR39 ;  /* 0x000000023f047899 */ /* 0x000fe20008011627 */
[----:B------:R-:W-:Y:S01]  /*27a0*/  SHF.R.U32.HI R3, RZ, 0x1, R3 ;  /* 0x00000001ff037819 */ /* 0x000fe20000011603 */
[----:B------:R-:W-:Y:S01]  /*27b0*/  ULDC UR8, c[0x0][0x284] ;  /* 0x0000a10000087ab9 */ /* 0x000fe20000000800 */
[----:B------:R-:W-:Y:S01]  /*27c0*/  LOP3.LUT R0, R0, 0x1, RZ, 0xc0, !PT ;  /* 0x0000000100007812 */ /* 0x000fe200078ec0ff */
[----:B------:R-:W-:Y:S01]  /*27d0*/  ULOP3.LUT UR4, UR4, 0x1, URZ, 0xc0, !UPT ;  /* 0x0000000104047892 */ /* 0x000fe2000f8ec03f */
[----:B------:R-:W-:Y:S01]  /*27e0*/  IADD3 R5, RZ, -R3, -R2 ;  /* 0x80000003ff057210 */ /* 0x000fe20007ffe802 */
[----:B------:R-:W-:Y:S01]  /*27f0*/  ULDC.64 UR6, c[0x0][0x5d0] ;  /* 0x0001740000067ab9 */ /* 0x000fe20000000a00 */
[----:B------:R-:W-:Y:S01]  /*2800*/  SHF.R.S32.HI R15, RZ, 0x1f, R29 ;  /* 0x0000001fff0f7819 */ /* 0x000fe2000001141d */
[C---:B------:R-:W-:Y:S01]  /*2810*/  IMAD.SHL.U32 R9, R0.reuse, 0x40, RZ ;  /* 0x0000004000097824 */ /* 0x040fe200078e00ff */
[----:B------:R-:W-:Y:S01]  /*2820*/  LOP3.LUT R4, R11, 0x6, R4, 0xf8, !PT ;  /* 0x000000060b047812 */ /* 0x000fe200078ef804 */
[----:B------:R-:W-:Y:S01]  /*2830*/  IMAD R6, R0, -0x40, R5 ;  /* 0xffffffc000067824 */ /* 0x000fe200078e0205 */
[----:B------:R-:W-:Y:S01]  /*2840*/  LOP3.LUT R0, R16, 0x3, RZ, 0xc0, !PT ;  /* 0x0000000310007812 */ /* 0x000fe200078ec0ff */
[----:B------:R-:W-:Y:S01]  /*2850*/  UISETP.GT.U32.AND UP1, UPT, UR39, 0x3, UPT ;  /* 0x000000032700788c */ /* 0x000fe2000bf24070 */
[----:B------:R-:W-:Y:S01]  /*2860*/  LOP3.LUT R2, R9, 0x40, R2, 0xe2, !PT ;  /* 0x0000004009027812 */ /* 0x000fe200078ee202 */
[----:B------:R-:W-:Y:S01]  /*2870*/  UISETP.NE.U32.AND UP0, UPT, UR4, 0x1, UPT ;  /* 0x000000010400788c */ /* 0x000fe2000bf05070 */
[----:B------:R-:W-:Y:S01]  /*2880*/  SHF.R.S32.HI R5, RZ, 0x1f, R4 ;  /* 0x0000001fff057819 */ /* 0x000fe20000011404 */
[----:B0-----:R-:W-:Y:S01]  /*2890*/  IMAD R0, R0, -0x2, R7 ;  /* 0xfffffffe00007824 */ /* 0x001fe200078e0207 */
[----:B------:R-:W-:Y:S01]  /*28a0*/  ISETP.GE.AND P0, PT, R11, R7, PT ;  /* 0x000000070b00720c */ /* 0x000fe20003f06270 */
[----:B------:R-:W-:Y:S01]  /*28b0*/  IMAD R7, R37, 0xc0, RZ ;  /* 0x000000c025077824 */ /* 0x000fe200078e02ff */
[----:B------:R-:W-:Y:S01]  /*28c0*/  LOP3.LUT R8, R2, R3, RZ, 0xfc, !PT ;  /* 0x0000000302087212 */ /* 0x000fe200078efcff */
[----:B------:R-:W-:Y:S01]  /*28d0*/  IMAD R2, R15, UR6, RZ ;  /* 0x000000060f027c24 */ /* 0x000fe2000f8e02ff */
[----:B------:R-:W-:Y:S01]  /*28e0*/  UISETP.LT.U32.AND UP1, UPT, UR40, 0x4, UP1 ;  /* 0x000000042800788c */ /* 0x000fe20008f21070 */
[----:B------:R-:W-:Y:S01]  /*28f0*/  IMAD.IADD R54, R0, 0x1, -R11 ;  /* 0x0000000100367824 */ /* 0x000fe200078e0a0b */
[----:B------:R-:W-:Y:S01]  /*2900*/  ISETP.GE.OR P0, PT, R7, UR8, P0 ;  /* 0x0000000807007c0c */ /* 0x000fe20008706670 */
[----:B------:R-:W-:Y:S01]  /*2910*/  UISETP.GT.U32.AND UP0, UPT, UR40, 0x3, !UP0 ;  /* 0x000000032800788c */ /* 0x000fe2000c704070 */
[C---:B------:R-:W-:Y:S01]  /*2920*/  IMAD R9, R29.reuse, UR7, R2 ;  /* 0x000000071d097c24 */ /* 0x040fe2000f8e0202 */
[----:B------:R-:W-:Y:S01]  /*2930*/  USEL UR5, URZ, 0x1, !UP1 ;  /* 0x000000013f057887 */ /* 0x000fe2000c800000 */
[----:B------:R-:W-:Y:S01]  /*2940*/  IMAD.WIDE.U32 R2, R29, UR6, R4 ;  /* 0x000000061d027c25 */ /* 0x000fe2000f8e0004 */
[----:B------:R-:W-:Y:S01]  /*2950*/  USEL UR4, URZ, 0x1, !UP0 ;  /* 0x000000013f047887 */ /* 0x000fe2000c000000 */
[----:B------:R-:W-:Y:S01]  /*2960*/  IADD3 R52, -R7, UR8, R6 ;  /* 0x0000000807347c10 */ /* 0x000fe2000fffe106 */
[----:B------:R-:W-:Y:S01]  /*2970*/  ULOP3.LUT UR39, UR39, 0x3, URZ, 0xc0, !UPT ;  /* 0x0000000327277892 */ /* 0x000fe2000f8ec03f */
[----:B------:R-:W-:Y:S01]  /*2980*/  IMAD.IADD R7, R3, 0x1, R9 ;  /* 0x0000000103077824 */ /* 0x000fe200078e0209 */
[----:B------:R-:W-:Y:S01]  /*2990*/  ULOP3.LUT UR38, UR4, UR38, UR5, 0x96, !UPT ;  /* 0x0000002604267292 */ /* 0x000fe2000f8e9605 */
[----:B------:R-:W-:-:S02]  /*29a0*/  IMAD.MOV.U32 R9, RZ, RZ, RZ ;  /* 0x000000ffff097224 */ /* 0x000fc400078e00ff */
[----:B------:R-:W-:Y:S02]  /*29b0*/  IMAD.MOV.U32 R0, RZ, RZ, -0x1 ;  /* 0xffffffffff007424 */ /* 0x000fe400078e00ff */
[----:B------:R-:W-:-:S04]  /*29c0*/  IMAD.WIDE R8, R37, 0xc0, R8 ;  /* 0x000000c025087825 */ /* 0x000fc800078e0208 */
[----:B------:R-:W-:Y:S01]  /*29d0*/  IMAD.MOV.U32 R6, RZ, RZ, R2 ;  /* 0x000000ffff067224 */ /* 0x000fe200078e0002 */
[----:B------:R-:W-:Y:S06]  /*29e0*/  @P0 BRA `(.L_x_32) ;  /* 0x0000000c00840947 */ /* 0x000fec0003800000 */
[----:B------:R-:W0:Y:S01]  /*29f0*/  LDC.64 R2, c[0x0][0x5c8] ;  /* 0x00017200ff027b82 */ /* 0x000e220000000a00 */
[----:B-----5:R-:W-:Y:S01]  /*2a00*/  FSETP.NEU.AND P0, PT, R31, RZ, PT ;  /* 0x000000ff1f00720b */ /* 0x020fe20003f0d000 */
[----:B------:R-:W-:Y:S01]  /*2a10*/  BSSY B0, `(.L_x_32) ;  /* 0x00000de000007945 */ /* 0x000fe20003800000 */
[-C--:B0-----:R-:W-:Y:S02]  /*2a20*/  IMAD R10, R9, R2.reuse, RZ ;  /* 0x00000002090a7224 */ /* 0x081fe400078e02ff */
[----:B------:R-:W-:-:S04]  /*2a30*/  IMAD.WIDE.U32 R40, R8, R2, R6 ;  /* 0x0000000208287225 */ /* 0x000fc800078e0006 */
[----:B------:R-:W-:-:S04]  /*2a40*/  IMAD R7, R8, R3, R10 ;  /* 0x0000000308077224 */ /* 0x000fc800078e020a */
[----:B------:R-:W-:Y:S01]  /*2a50*/  IMAD.IADD R43, R41, 0x1, R7 ;  /* 0x00000001292b7824 */ /* 0x000fe200078e0207 */
[----:B------:R-:W-:Y:S06]  /*2a60*/  @!P0 BRA `(.L_x_33) ;  /* 0x0000000800948947 */ /* 0x000fec0003800000 */
[----:B------:R-:W0:Y:S01]  /*2a70*/  LDC.64 R10, c[0x0][0x5b8] ;  /* 0x00016e00ff0a7b82 */ /* 0x000e220000000a00 */
[----:B------:R-:W-:Y:S01]  /*2a80*/  ISETP.GT.AND P1, PT, R52, RZ, PT ;  /* 0x000000ff3400720c */ /* 0x000fe20003f24270 */
[----:B------:R-:W-:-:S03]  /*2a90*/  ULDC.64 UR4, c[0x0][0x5c0] ;  /* 0x0001700000047ab9 */ /* 0x000fc60000000a00 */
[----:B------:R-:W-:-:S03]  /*2aa0*/  ISETP.GT.AND P2, PT, R54, RZ, P1 ;  /* 0x000000ff3600720c */ /* 0x000fc60000f44270 */
[----:B------:R-:W1:Y:S08]  /*2ab0*/  LDC.64 R12, c[0x0][0x5b0] ;  /* 0x00016c00ff0c7b82 */ /* 0x000e700000000a00 */
[----:B------:R-:W2:Y:S01]  /*2ac0*/  LDC.64 R6, c[0x0][0x5a8] ;  /* 0x00016a00ff067b82 */ /* 0x000ea20000000a00 */
[-C--:B0-----:R-:W-:Y:S02]  /*2ad0*/  IMAD R14, R15, R10.reuse, RZ ;  /* 0x0000000a0f0e7224 */ /* 0x081fe400078e02ff */
[----:B------:R-:W-:-:S04]  /*2ae0*/  IMAD.WIDE.U32 R44, R29, R10, R4 ;  /* 0x0000000a1d2c7225 */ /* 0x000fc800078e0004 */
[----:B------:R-:W-:Y:S02]  /*2af0*/  IMAD R51, R29, R11, R14 ;  /* 0x0000000b1d337224 */ /* 0x000fe400078e020e */
[-C--:B-1----:R-:W-:Y:S02]  /*2b00*/  IMAD R11, R9, R12.reuse, RZ ;  /* 0x0000000c090b7224 */ /* 0x082fe400078e02ff */
[----:B------:R-:W-:Y:S02]  /*2b10*/  IMAD.IADD R21, R45, 0x1, R51 ;  /* 0x000000012d157824 */ /* 0x000fe400078e0233 */
[----:B------:R-:W-:Y:S02]  /*2b20*/  IMAD.MOV.U32 R20, RZ, RZ, R44 ;  /* 0x000000ffff147224 */ /* 0x000fe400078e002c */
[C---:B------:R-:W-:Y:S02]  /*2b30*/  IMAD R53, R8.reuse, R13, R11 ;  /* 0x0000000d08357224 */ /* 0x040fe400078e020b */
[----:B------:R-:W-:-:S04]  /*2b40*/  IMAD.WIDE.U32 R14, R8, R12, R20 ;  /* 0x0000000c080e7225 */ /* 0x000fc800078e0014 */
[----:B------:R-:W-:Y:S01]  /*2b50*/  IMAD.IADD R11, R15, 0x1, R53 ;  /* 0x000000010f0b7824 */ /* 0x000fe200078e0235 */
[----:B--2---:R-:W-:-:S04]  /*2b60*/  LEA R36, P0, R14, R6, 0x1 ;  /* 0x000000060e247211 */ /* 0x004fc800078008ff */
[----:B------:R-:W-:-:S05]  /*2b70*/  LEA.HI.X R37, R14, R7, R11, 0x1, P0 ;  /* 0x000000070e257211 */ /* 0x000fca00000f0c0b */
[----:B------:R-:W2:Y:S01]  /*2b80*/  @P2 LDG.E.LTC128B.U16 R11, desc[UR36][R36.64] ;  /* 0x00000024240b2981 */ /* 0x000ea2000c1e1520 */
[----:B------:R-:W-:Y:S01]  /*2b90*/  IMAD.WIDE.U32 R38, R8, R12, R4 ;  /* 0x0000000c08267225 */ /* 0x000fe200078e0004 */
[----:B------:R-:W-:Y:S01]  /*2ba0*/  ISETP.GT.AND P1, PT, R54, 0x1, P1 ;  /* 0x000000013600780c */ /* 0x000fe20000f24270 */
[----:B------:R-:W-:Y:S02]  /*2bb0*/  BSSY B1, `(.L_x_34) ;  /* 0x0000012000017945 */ /* 0x000fe40003800000 */
[----:B------:R-:W-:Y:S02]  /*2bc0*/  IMAD.IADD R39, R53, 0x1, R39 ;  /* 0x0000000135277824 */ /* 0x000fe400078e0227 */
[----:B------:R-:W-:-:S04]  /*2bd0*/  IMAD.WIDE.U32 R38, R29, R10, R38 ;  /* 0x0000000a1d267225 */ /* 0x000fc800078e0026 */
[----:B--2---:R-:W-:-:S05]  /*2be0*/  HADD2.F32 R14, -RZ, R11.H0_H0 ;  /* 0x2000000bff0e7230 */ /* 0x004fca0000004100 */
[----:B------:R-:W-:Y:S01]  /*2bf0*/  FMUL R15, R14, R31 ;  /* 0x0000001f0e0f7220 */ /* 0x000fe20000400000 */
[----:B------:R-:W-:-:S03]  /*2c00*/  LEA R14, P0, R40, UR4, 0x1 ;  /* 0x00000004280e7c11 */ /* 0x000fc6000f8008ff */
[----:B------:R-:W-:Y:S01]  /*2c10*/  FFMA R32, R32, R30, R15 ;  /* 0x0000001e20207223 */ /* 0x000fe2000000000f */
[----:B------:R-:W-:Y:S02]  /*2c20*/  LEA.HI.X R15, R40, UR5, R43, 0x1, P0 ;  /* 0x00000005280f7c11 */ /* 0x000fe400080f0c2b */
[----:B------:R-:W-:Y:S02]  /*2c30*/  LEA R36, P0, R38, R6, 0x1 ;  /* 0x0000000626247211 */ /* 0x000fe400078008ff */
[----:B------:R-:W-:Y:S01]  /*2c40*/  F2FP.F16.F32.PACK_AB R37, RZ, R32 ;  /* 0x00000020ff25723e */ /* 0x000fe200000000ff */
[----:B------:R-:W-:-:S03]  /*2c50*/  IMAD.IADD R32, R51, 0x1, R39 ;  /* 0x0000000133207824 */ /* 0x000fc600078e0227 */
[----:B------:R-:W-:Y:S02]  /*2c60*/  PRMT R39, R37, 0x7610, R39 ;  /* 0x0000761025277816 */ /* 0x000fe40000000027 */
[----:B------:R-:W-:Y:S01]  /*2c70*/  LEA.HI.X R37, R38, R7, R32, 0x1, P0 ;  /* 0x0000000726257211 */ /* 0x000fe200000f0c20 */
[C---:B------:R-:W-:Y:S02]  /*2c80*/  IMAD.SHL.U32 R38, R12.reuse, 0x8, RZ ;  /* 0x000000080c267824 */ /* 0x040fe400078e00ff */
[----:B------:R0:W-:Y:S02]  /*2c90*/  @P2 STG.E.U16 desc[UR36][R14.64], R39 ;  /* 0x000000270e002986 */ /* 0x0001e4000c101524 */
[----:B0-----:R-:W-:Y:S01]  /*2ca0*/  SHF.L.U64.HI R39, R12, 0x3, R13 ;  /* 0x000000030c277819 */ /* 0x001fe2000001020d */
[----:B------:R-:W-:Y:S06]  /*2cb0*/  @!P1 BRA `(.L_x_35) ;  /* 0x0000000000049947 */ /* 0x000fec0003800000 */
[----:B------:R0:W5:Y:S02]  /*2cc0*/  LDG.E.LTC128B.U16 R11, desc[UR36][R36.64+0x2] ;  /* 0x00000224240b7981 */ /* 0x000164000c1e1520 */
.L_x_35:
[----:B------:R-:W-:Y:S05]  /*2cd0*/  BSYNC B1 ;  /* 0x0000000000017941 */ /* 0x000fea0003800000 */
.L_x_34:
[----:B-----5:R-:W-:Y:S01]  /*2ce0*/  HADD2.F32 R32, -RZ, R11.H0_H0 ;  /* 0x2000000bff207230 */ /* 0x020fe20000004100 */
[----:B------:R-:W-:Y:S01]  /*2cf0*/  ISETP.GT.AND P0, PT, R52, 0x8, PT ;  /* 0x000000083400780c */ /* 0x000fe20003f04270 */
[----:B------:R-:W-:Y:S01]  /*2d00*/  IMAD.WIDE.U32 R40, R8, R12, R38 ;  /* 0x0000000c08287225 */ /* 0x000fe200078e0026 */
[----:B------:R-:W-:Y:S03]  /*2d10*/  BSSY B1, `(.L_x_36) ;  /* 0x000000d000017945 */ /* 0x000fe60003800000 */
[----:B------:R-:W-:Y:S01]  /*2d20*/  FMUL R32, R32, R31 ;  /* 0x0000001f20207220 */ /* 0x000fe20000400000 */
[----:B------:R-:W-:Y:S01]  /*2d30*/  ISETP.GT.AND P2, PT, R54, RZ, P0 ;  /* 0x000000ff3600720c */ /* 0x000fe20000744270 */
[----:B------:R-:W-:Y:S02]  /*2d40*/  IMAD.IADD R43, R53, 0x1, R41 ;  /* 0x00000001352b7824 */ /* 0x000fe400078e0229 */
[----:B------:R-:W-:Y:S01]  /*2d50*/  FFMA R32, R33, R30, R32 ;  /* 0x0000001e21207223 */ /* 0x000fe20000000020 */
[----:B------:R-:W-:-:S04]  /*2d60*/  IADD3 R33, P3, R44, R40, RZ ;  /* 0x000000282c217210 */ /* 0x000fc80007f7e0ff */
[----:B0-----:R-:W-:Y:S01]  /*2d70*/  F2FP.F16.F32.PACK_AB R37, RZ, R32 ;  /* 0x00000020ff25723e */ /* 0x001fe200000000ff */
[----:B------:R-:W-:Y:S01]  /*2d80*/  IMAD.X R36, R43, 0x1, R21, P3 ;  /* 0x000000012b247824 */ /* 0x000fe200018e0615 */
[----:B------:R-:W-:-:S03]  /*2d90*/  LEA R32, P3, R33, R6, 0x1 ;  /* 0x0000000621207211 */ /* 0x000fc600078608ff */
[----:B------:R0:W-:Y:S01]  /*2da0*/  @P1 STG.E.U16 desc[UR36][R14.64+0x2], R37 ;  /* 0x000002250e001986 */ /* 0x0001e2000c101524 */
[----:B------:R-:W-:Y:S01]  /*2db0*/  LEA.HI.X R33, R33, R7, R36, 0x1, P3 ;  /* 0x0000000721217211 */ /* 0x000fe200018f0c24 */
[----:B------:R-:W-:Y:S08]  /*2dc0*/  @!P2 BRA `(.L_x_37) ;  /* 0x000000000004a947 */ /* 0x000ff00003800000 */
[----:B------:R1:W5:Y:S02]  /*2dd0*/  LDG.E.LTC128B.U16 R11, desc[UR36][R32.64] ;  /* 0x00000024200b7981 */ /* 0x000364000c1e1520 */
.L_x_37:
[----:B------:R-:W-:Y:S05]  /*2de0*/  BSYNC B1 ;  /* 0x0000000000017941 */ /* 0x000fea0003800000 */
.L_x_36:
[----:B-----5:R-:W-:Y:S01]  /*2df0*/  HADD2.F32 R36, -RZ, R11.H0_H0 ;  /* 0x2000000bff247230 */ /* 0x020fe20000004100 */
[----:B-1----:R-:W-:Y:S01]  /*2e00*/  IADD3 R32, P1, R4, R40, RZ ;  /* 0x0000002804207210 */ /* 0x002fe20007f3e0ff */
[----:B------:R-:W-:Y:S01]  /*2e10*/  BSSY B1, `(.L_x_38) ;  /* 0x0000010000017945 */ /* 0x000fe20003800000 */
[----:B------:R-:W-:Y:S02]  /*2e20*/  ISETP.GT.AND P0, PT, R54, 0x1, P0 ;  /* 0x000000013600780c */ /* 0x000fe40000704270 */
[----:B0-----:R-:W-:Y:S01]  /*2e30*/  FMUL R37, R36, R31 ;  /* 0x0000001f24257220 */ /* 0x001fe20000400000 */
[----:B------:R-:W-:Y:S01]  /*2e40*/  IMAD.X R33, R5, 0x1, R43, P1 ;  /* 0x0000000105217824 */ /* 0x000fe200008e062b */
[----:B------:R-:W-:Y:S02]  /*2e50*/  LEA R14, P1, R2, R14, 0x4 ;  /* 0x0000000e020e7211 */ /* 0x000fe400078220ff */
[----:B------:R-:W-:Y:S01]  /*2e60*/  FFMA R37, R34, R30, R37 ;  /* 0x0000001e22257223 */ /* 0x000fe20000000025 */
[----:B------:R-:W-:Y:S01]  /*2e70*/  IMAD.WIDE.U32 R32, R29, R10, R32 ;  /* 0x0000000a1d207225 */ /* 0x000fe200078e0020 */
[----:B------:R-:W-:-:S03]  /*2e80*/  LEA.HI.X R15, R2, R15, R3, 0x4, P1 ;  /* 0x0000000f020f7211 */ /* 0x000fc600008f2403 */
[----:B------:R-:W-:Y:S01]  /*2e90*/  F2FP.F16.F32.PACK_AB R37, RZ, R37 ;  /* 0x00000025ff25723e */ /* 0x000fe200000000ff */
[----:B------:R-:W-:Y:S01]  /*2ea0*/  IMAD.IADD R33, R51, 0x1, R33 ;  /* 0x0000000133217824 */ /* 0x000fe200078e0221 */
[C---:B------:R-:W-:Y:S02]  /*2eb0*/  LEA R36, P1, R32.reuse, R6, 0x1 ;  /* 0x0000000620247211 */ /* 0x040fe400078208ff */
[----:B------:R-:W-:Y:S02]  /*2ec0*/  PRMT R34, R37, 0x7610, R34 ;  /* 0x0000761025227816 */ /* 0x000fe40000000022 */
[----:B------:R-:W-:-:S03]  /*2ed0*/  LEA.HI.X R37, R32, R7, R33, 0x1, P1 ;  /* 0x0000000720257211 */ /* 0x000fc600008f0c21 */
[----:B------:R0:W-:Y:S01]  /*2ee0*/  @P2 STG.E.U16 desc[UR36][R14.64], R34 ;  /* 0x000000220e002986 */ /* 0x0001e2000c101524 */
[----:B------:R-:W-:Y:S05]  /*2ef0*/  @!P0 BRA `(.L_x_39) ;  /* 0x0000000000048947 */ /* 0x000fea0003800000 */
[----:B------:R1:W5:Y:S02]  /*2f00*/  LDG.E.LTC128B.U16 R11, desc[UR36][R36.64+0x2] ;  /* 0x00000224240b7981 */ /* 0x000364000c1e1520 */
.L_x_39:
[----:B------:R-:W-:Y:S05]  /*2f10*/  BSYNC B1 ;  /* 0x0000000000017941 */ /* 0x000fea0003800000 */
.L_x_38:
[----:B------:R-:W-:Y:S01]  /*2f20*/  IMAD.MOV.U32 R32, RZ, RZ, R40 ;  /* 0x000000ffff207224 */ /* 0x000fe200078e0028 */
[----:B------:R-:W-:Y:S01]  /*2f30*/  ISETP.GT.AND P1, PT, R52, 0x80, PT ;  /* 0x000000803400780c */ /* 0x000fe20003f24270 */
[----:B------:R-:W-:Y:S02]  /*2f40*/  IMAD.MOV.U32 R33, RZ, RZ, R43 ;  /* 0x000000ffff217224 */ /* 0x000fe400078e002b */
[----:B0----5:R-:W-:Y:S01]  /*2f50*/  HADD2.F32 R34, -RZ, R11.H0_H0 ;  /* 0x2000000bff227230 */ /* 0x021fe20000004100 */
[----:B------:R-:W-:Y:S01]  /*2f60*/  ISETP.GT.AND P2, PT, R54, RZ, P1 ;  /* 0x000000ff3600720c */ /* 0x000fe20000f44270 */
[----:B------:R-:W-:-:S04]  /*2f70*/  IMAD.WIDE.U32 R46, R12, 0x78, R32 ;  /* 0x000000780c2e7825 */ /* 0x000fc800078e0020 */
[----:B------:R-:W-:Y:S01]  /*2f80*/  FMUL R34, R34, R31 ;  /* 0x0000001f22227220 */ /* 0x000fe20000400000 */
[----:B------:R-:W-:Y:S01]  /*2f90*/  IMAD R41, R13, 0x78, RZ ;  /* 0x000000780d297824 */ /* 0x000fe200078e02ff */
[----:B------:R-:W-:Y:S01]  /*2fa0*/  IADD3 R13, P3, R44, R46, RZ ;  /* 0x0000002e2c0d7210 */ /* 0x000fe20007f7e0ff */
[----:B------:R-:W-:Y:S02]  /*2fb0*/  IMAD.MOV.U32 R48, RZ, RZ, R14 ;  /* 0x000000ffff307224 */ /* 0x000fe400078e000e */
[----:B------:R-:W-:Y:S01]  /*2fc0*/  FFMA R34, R35, R30, R34 ;  /* 0x0000001e23227223 */ /* 0x000fe20000000022 */
[----:B------:R-:W-:Y:S02]  /*2fd0*/  IMAD.IADD R57, R47, 0x1, R41 ;  /* 0x000000012f397824 */ /* 0x000fe400078e0229 */
[----:B------:R-:W-:Y:S02]  /*2fe0*/  IMAD.MOV.U32 R49, RZ, RZ, R15 ;  /* 0x000000ffff317224 */ /* 0x000fe400078e000f */
[----:B-1----:R-:W-:Y:S01]  /*2ff0*/  IMAD.X R36, R57, 0x1, R21, P3 ;  /* 0x0000000139247824 */ /* 0x002fe200018e0615 */
[----:B------:R-:W-:-:S02]  /*3000*/  LEA R32, P3, R13, R6, 0x1 ;  /* 0x000000060d207211 */ /* 0x000fc400078608ff */
[----:B------:R-:W-:Y:S02]  /*3010*/  F2FP.F16.F32.PACK_AB R34, RZ, R34 ;  /* 0x00000022ff22723e */ /* 0x000fe400000000ff */
[----:B------:R-:W-:Y:S02]  /*3020*/  LEA.HI.X R33, R13, R7, R36, 0x1, P3 ;  /* 0x000000070d217211 */ /* 0x000fe400018f0c24 */
[----:B------:R-:W-:Y:S02]  /*3030*/  PRMT R35, R34, 0x7610, R35 ;  /* 0x0000761022237816 */ /* 0x000fe40000000023 */
[----:B------:R-:W-:-:S03]  /*3040*/  PRMT R13, R11, 0x7610, R13 ;  /* 0x000076100b0d7816 */ /* 0x000fc6000000000d */
[----:B------:R0:W-:Y:S04]  /*3050*/  @P0 STG.E.U16 desc[UR36][R48.64+0x2], R35 ;  /* 0x0000022330000986 */ /* 0x0001e8000c101524 */
[----:B------:R1:W2:Y:S01]  /*3060*/  @P2 LDG.E.LTC128B.U16 R13, desc[UR36][R32.64] ;  /* 0x00000024200d2981 */ /* 0x0002a2000c1e1520 */
[----:B------:R-:W-:Y:S01]  /*3070*/  IMAD R55, R3, 0xf0, RZ ;  /* 0x000000f003377824 */ /* 0x000fe200078e02ff */
[----:B------:R-:W-:Y:S01]  /*3080*/  BSSY B1, `(.L_x_40) ;  /* 0x0000016000017945 */ /* 0x000fe20003800000 */
[----:B0-----:R-:W-:-:S04]  /*3090*/  IMAD.WIDE.U32 R34, R12, 0x78, R38 ;  /* 0x000000780c227825 */ /* 0x001fc800078e0026 */
[----:B------:R-:W-:Y:S02]  /*30a0*/  IMAD.IADD R41, R41, 0x1, R35 ;  /* 0x0000000129297824 */ /* 0x000fe400078e0223 */
[----:B------:R-:W-:Y:S02]  /*30b0*/  IMAD.MOV.U32 R40, RZ, RZ, R34 ;  /* 0x000000ffff287224 */ /* 0x000fe400078e0022 */
[----:B------:R-:W-:-:S04]  /*30c0*/  IMAD.WIDE.U32 R48, R2, 0xf0, R48 ;  /* 0x000000f002307825 */ /* 0x000fc800078e0030 */
[----:B------:R-:W-:-:S04]  /*30d0*/  IMAD.WIDE.U32 R36, R8, R12, R40 ;  /* 0x0000000c08247225 */ /* 0x000fc800078e0028 */
[----:B-1----:R-:W-:Y:S01]  /*30e0*/  IMAD.IADD R33, R49, 0x1, R55 ;  /* 0x0000000131217824 */ /* 0x002fe200078e0237 */
[----:B------:R-:W-:Y:S01]  /*30f0*/  IADD3 R36, P0, R4, R36, RZ ;  /* 0x0000002404247210 */ /* 0x000fe20007f1e0ff */
[----:B------:R-:W-:-:S03]  /*3100*/  @P2 IMAD.MOV.U32 R32, RZ, RZ, R48 ;  /* 0x000000ffff202224 */ /* 0x000fc600078e0030 */
[----:B------:R-:W-:Y:S02]  /*3110*/  IADD3.X R37, R5, R53, R37, P0, !PT ;  /* 0x0000003505257210 */ /* 0x000fe400007fe425 */
[----:B------:R-:W-:Y:S01]  /*3120*/  ISETP.GT.AND P0, PT, R54, 0x1, P1 ;  /* 0x000000013600780c */ /* 0x000fe20000f04270 */
[----:B------:R-:W-:-:S04]  /*3130*/  IMAD.WIDE.U32 R36, R29, R10, R36 ;  /* 0x0000000a1d247225 */ /* 0x000fc800078e0024 */
[----:B--2---:R-:W-:-:S05]  /*3140*/  HADD2.F32 R42, -RZ, R13.H0_H0 ;  /* 0x2000000dff2a7230 */ /* 0x004fca0000004100 */
[----:B------:R-:W-:Y:S01]  /*3150*/  FMUL R11, R42, R31 ;  /* 0x0000001f2a0b7220 */ /* 0x000fe20000400000 */
[----:B------:R-:W-:-:S03]  /*3160*/  LEA R42, P1, R36, R6, 0x1 ;  /* 0x00000006242a7211 */ /* 0x000fc600078208ff */
[----:B------:R-:W-:-:S05]  /*3170*/  FFMA R11, R24, R30, R11 ;  /* 0x0000001e180b7223 */ /* 0x000fca000000000b */
[----:B------:R-:W-:Y:S01]  /*3180*/  F2FP.F16.F32.PACK_AB R24, RZ, R11 ;  /* 0x0000000bff18723e */ /* 0x000fe200000000ff */
[----:B------:R-:W-:-:S04]  /*3190*/  IMAD.IADD R11, R51, 0x1, R37 ;  /* 0x00000001330b7824 */ /* 0x000fc800078e0225 */
[----:B------:R0:W-:Y:S01]  /*31a0*/  @P2 STG.E.U16 desc[UR36][R32.64], R24 ;  /* 0x0000001820002986 */ /* 0x0001e2000c101524 */
[----:B------:R-:W-:Y:S01]  /*31b0*/  LEA.HI.X R43, R36, R7, R11, 0x1, P1 ;  /* 0x00000007242b7211 */ /* 0x000fe200008f0c0b */
[----:B------:R-:W-:Y:S06]  /*31c0*/  @!P0 BRA `(.L_x_41) ;  /* 0x0000000000048947 */ /* 0x000fec0003800000 */
[----:B------:R1:W5:Y:S02]  /*31d0*/  LDG.E.LTC128B.U16 R13, desc[UR36][R42.64+0x2] ;  /* 0x000002242a0d7981 */ /* 0x000364000c1e1520 */
.L_x_41:
[----:B------:R-:W-:Y:S05]  /*31e0*/  BSYNC B1 ;  /* 0x0000000000017941 */ /* 0x000fea0003800000 */
.L_x_40:
[----:B-----5:R-:W-:Y:S01]  /*31f0*/  HADD2.F32 R20, -RZ, R13.H0_H0 ;  /* 0x2000000dff147230 */ /* 0x020fe20000004100 */
[----:B------:R-:W-:Y:S02]  /*3200*/  ISETP.GT.AND P1, PT, R52, 0x88, PT ;  /* 0x000000883400780c */ /* 0x000fe40003f24270 */
[----:B------:R-:W-:Y:S02]  /*3210*/  IADD3 R44, P3, P4, R44, R46, R38 ;  /* 0x0000002e2c2c7210 */ /* 0x000fe40007c7e026 */
[----:B------:R-:W-:Y:S01]  /*3220*/  FMUL R20, R20, R31 ;  /* 0x0000001f14147220 */ /* 0x000fe20000400000 */
[----:B------:R-:W-:Y:S02]  /*3230*/  ISETP.GT.AND P2, PT, R54, RZ, P1 ;  /* 0x000000ff3600720c */ /* 0x000fe40000f44270 */
[----:B------:R-:W-:Y:S01]  /*3240*/  IADD3.X R9, R21, R57, R39, P3, P4 ;  /* 0x0000003915097210 */ /* 0x000fe20001fe8427 */
[----:B------:R-:W-:Y:S01]  /*3250*/  FFMA R20, R25, R30, R20 ;  /* 0x0000001e19147223 */ /* 0x000fe20000000014 */
[----:B0-----:R-:W-:Y:S01]  /*3260*/  LEA R24, P3, R44, R6, 0x1 ;  /* 0x000000062c187211 */ /* 0x001fe200078608ff */
[----:B------:R-:W-:-:S03]  /*3270*/  IMAD.IADD R21, R55, 0x1, R49 ;  /* 0x0000000137157824 */ /* 0x000fc600078e0231 */
[----:B------:R-:W-:Y:S02]  /*3280*/  F2FP.F16.F32.PACK_AB R20, RZ, R20 ;  /* 0x00000014ff14723e */ /* 0x000fe400000000ff */
[--C-:B------:R-:W-:Y:S02]  /*3290*/  LEA.HI.X R25, R44, R7, R9.reuse, 0x1, P3 ;  /* 0x000000072c197211 */ /* 0x100fe400018f0c09 */
[----:B------:R-:W-:Y:S01]  /*32a0*/  PRMT R9, R20, 0x7610, R9 ;  /* 0x0000761014097816 */ /* 0x000fe20000000009 */
[----:B------:R-:W-:-:S05]  /*32b0*/  @P0 IMAD.MOV.U32 R20, RZ, RZ, R48 ;  /* 0x000000ffff140224 */ /* 0x000fca00078e0030 */
[----:B------:R0:W-:Y:S04]  /*32c0*/  @P0 STG.E.U16 desc[UR36][R20.64+0x2], R9 ;  /* 0x0000020914000986 */ /* 0x0001e8000c101524 */
[----:B------:R-:W2:Y:S01]  /*32d0*/  @P2 LDG.E.LTC128B.U16 R13, desc[UR36][R24.64] ;  /* 0x00000024180d2981 */ /* 0x000ea2000c1e1520 */
[----:B------:R-:W-:Y:S01]  /*32e0*/  IADD3 R34, P0, R38, R34, RZ ;  /* 0x0000002226227210 */ /* 0x000fe20007f1e0ff */
[----:B------:R-:W-:Y:S01]  /*32f0*/  BSSY B1, `(.L_x_42) ;  /* 0x0000015000017945 */ /* 0x000fe20003800000 */
[----:B------:R-:W-:Y:S02]  /*3300*/  SHF.L.U64.HI R3, R2, 0x8, R3 ;  /* 0x0000000802037819 */ /* 0x000fe40000010203 */
[----:B------:R-:W-:Y:S01]  /*3310*/  ISETP.GT.AND P1, PT, R54, 0x1, P1 ;  /* 0x000000013600780c */ /* 0x000fe20000f24270 */
[----:B------:R-:W-:Y:S01]  /*3320*/  IMAD.X R35, R41, 0x1, R39, P0 ;  /* 0x0000000129237824 */ /* 0x000fe200000e0627 */
[----:B------:R-:W-:Y:S01]  /*3330*/  LEA R2, P0, R2, R14, 0x8 ;  /* 0x0000000e02027211 */ /* 0x000fe200078040ff */
[----:B0-----:R-:W-:-:S04]  /*3340*/  IMAD.WIDE.U32 R8, R8, R12, R34 ;  /* 0x0000000c08087225 */ /* 0x001fc800078e0022 */
[----:B------:R-:W-:Y:S01]  /*3350*/  IMAD.X R3, R3, 0x1, R15, P0 ;  /* 0x0000000103037824 */ /* 0x000fe200000e060f */
[----:B------:R-:W-:-:S04]  /*3360*/  IADD3 R4, P3, R4, R8, RZ ;  /* 0x0000000804047210 */ /* 0x000fc80007f7e0ff */
[----:B------:R-:W-:Y:S01]  /*3370*/  IADD3.X R5, R5, R53, R9, P3, !PT ;  /* 0x0000003505057210 */ /* 0x000fe20001ffe409 */
[----:B--2---:R-:W-:-:S05]  /*3380*/  HADD2.F32 R32, -RZ, R13.H0_H0 ;  /* 0x2000000dff207230 */ /* 0x004fca0000004100 */
[----:B------:R-:W-:-:S04]  /*3390*/  FMUL R11, R32, R31 ;  /* 0x0000001f200b7220 */ /* 0x000fc80000400000 */
[----:B------:R-:W-:-:S05]  /*33a0*/  FFMA R11, R26, R30, R11 ;  /* 0x0000001e1a0b7223 */ /* 0x000fca000000000b */
[----:B------:R-:W-:-:S04]  /*33b0*/  F2FP.F16.F32.PACK_AB R11, RZ, R11 ;  /* 0x0000000bff0b723e */ /* 0x000fc800000000ff */
[----:B------:R-:W-:Y:S01]  /*33c0*/  PRMT R8, R11, 0x7610, R8 ;  /* 0x000076100b087816 */ /* 0x000fe20000000008 */
[----:B------:R-:W-:-:S04]  /*33d0*/  IMAD.WIDE.U32 R10, R29, R10, R4 ;  /* 0x0000000a1d0a7225 */ /* 0x000fc800078e0004 */
[----:B------:R0:W-:Y:S01]  /*33e0*/  @P2 STG.E.U16 desc[UR36][R2.64], R8 ;  /* 0x0000000802002986 */ /* 0x0001e2000c101524 */
[----:B------:R-:W-:Y:S01]  /*33f0*/  IMAD.IADD R4, R51, 0x1, R11 ;  /* 0x0000000133047824 */ /* 0x000fe200078e020b */
[----:B------:R-:W-:-:S04]  /*3400*/  LEA R6, P0, R10, R6, 0x1 ;  /* 0x000000060a067211 */ /* 0x000fc800078008ff */
[----:B------:R-:W-:Y:S01]  /*3410*/  LEA.HI.X R7, R10, R7, R4, 0x1, P0 ;  /* 0x000000070a077211 */ /* 0x000fe200000f0c04 */
[----:B------:R-:W-:Y:S08]  /*3420*/  @!P1 BRA `(.L_x_43) ;  /* 0x0000000000049947 */ /* 0x000ff00003800000 */
[----:B------:R2:W5:Y:S02]  /*3430*/  LDG.E.LTC128B.U16 R13, desc[UR36][R6.64+0x2] ;  /* 0x00000224060d7981 */ /* 0x000564000c1e1520 */
.L_x_43:
[----:B------:R-:W-:Y:S05]  /*3440*/  BSYNC B1 ;  /* 0x0000000000017941 */ /* 0x000fea0003800000 */
.L_x_42:
[----:B------:R-:W-:Y:S05]  /*3450*/  @!P1 BRA `(.L_x_44) ;  /* 0x0000000000e49947 */ /* 0x000fea0003800000 */
[----:B-----5:R-:W-:-:S05]  /*3460*/  HADD2.F32 R4, -RZ, R13.H0_H0 ;  /* 0x2000000dff047230 */ /* 0x020fca0000004100 */
[----:B------:R-:W-:-:S04]  /*3470*/  FMUL R4, R4, R31 ;  /* 0x0000001f04047220 */ /* 0x000fc80000400000 */
[----:B------:R-:W-:-:S05]  /*3480*/  FFMA R4, R27, R30, R4 ;  /* 0x0000001e1b047223 */ /* 0x000fca0000000004 */
[----:B------:R-:W-:-:S05]  /*3490*/  F2FP.F16.F32.PACK_AB R4, RZ, R4 ;  /* 0x00000004ff04723e */ /* 0x000fca00000000ff */
[----:B------:R3:W-:Y:S01]  /*34a0*/  STG.E.U16 desc[UR36][R2.64+0x2], R4 ;  /* 0x0000020402007986 */ /* 0x0007e2000c101524 */
[----:B------:R-:W-:Y:S05]  /*34b0*/  BRA `(.L_x_44) ;  /* 0x0000000000cc7947 */ /* 0x000fea0003800000 */
.L_x_33:
[----:B------:R-:W-:Y:S01]  /*34c0*/  ISETP.GT.AND P3, PT, R52, RZ, PT ;  /* 0x000000ff3400720c */ /* 0x000fe20003f64270 */
[----:B------:R-:W-:Y:S01]  /*34d0*/  ULDC.64 UR4, c[0x0][0x5c0] ;  /* 0x0001700000047ab9 */ /* 0x000fe20000000a00 */
[-C--:B------:R-:W-:Y:S01]  /*34e0*/  FMUL R32, R32, R30.reuse ;  /* 0x0000001e20207220 */ /* 0x080fe20000400000 */
[----:B------:R-:W-:Y:S01]  /*34f0*/  LEA R4, P5, R40, UR4, 0x1 ;  /* 0x0000000428047c11 */ /* 0x000fe2000f8a08ff */
[-C--:B------:R-:W-:Y:S01]  /*3500*/  FMUL R33, R33, R30.reuse ;  /* 0x0000001e21217220 */ /* 0x080fe20000400000 */
[----:B------:R-:W-:Y:S01]  /*3510*/  ISETP.GT.AND P4, PT, R54, RZ, P3 ;  /* 0x000000ff3600720c */ /* 0x000fe20001f84270 */
[----:B------:R-:W-:Y:S01]  /*3520*/  FMUL R34, R34, R30 ;  /* 0x0000001e22227220 */ /* 0x000fe20000400000 */
[----:B------:R-:W-:Y:S01]  /*3530*/  F2FP.F16.F32.PACK_AB R32, RZ, R32 ;  /* 0x00000020ff20723e */ /* 0x000fe200000000ff */
[-C--:B------:R-:W-:Y:S01]  /*3540*/  FMUL R35, R35, R30.reuse ;  /* 0x0000001e23237220 */ /* 0x080fe20000400000 */
[----:B------:R-:W-:Y:S01]  /*3550*/  LEA.HI.X R5, R40, UR5, R43, 0x1, P5 ;  /* 0x0000000528057c11 */ /* 0x000fe2000a8f0c2b */
[-C--:B------:R-:W-:Y:S01]  /*3560*/  FMUL R24, R24, R30.reuse ;  /* 0x0000001e18187220 */ /* 0x080fe20000400000 */
[----:B------:R-:W-:Y:S01]  /*3570*/  ISETP.GT.AND P3, PT, R54, 0x1, P3 ;  /* 0x000000013600780c */ /* 0x000fe20001f64270 */
[----:B------:R-:W-:Y:S01]  /*3580*/  IMAD R11, R3, 0xf0, RZ ;  /* 0x000000f0030b7824 */ /* 0x000fe200078e02ff */
[----:B------:R-:W-:Y:S01]  /*3590*/  ISETP.GT.AND P1, PT, R52, 0x8, PT ;  /* 0x000000083400780c */ /* 0x000fe20003f24270 */
[-C--:B------:R-:W-:Y:S01]  /*35a0*/  FMUL R25, R25, R30.reuse ;  /* 0x0000001e19197220 */ /* 0x080fe20000400000 */
[----:B------:R-:W-:Y:S01]  /*35b0*/  F2FP.F16.F32.PACK_AB R33, RZ, R33 ;  /* 0x00000021ff21723e */ /* 0x000fe200000000ff */
[----:B------:R-:W-:Y:S01]  /*35c0*/  FMUL R26, R26, R30 ;  /* 0x0000001e1a1a7220 */ /* 0x000fe20000400000 */
[----:B------:R-:W-:Y:S01]  /*35d0*/  LEA R6, P5, R2, R4, 0x4 ;  /* 0x0000000402067211 */ /* 0x000fe200078a20ff */
[----:B------:R-:W-:Y:S01]  /*35e0*/  @P4 STG.E.U16 desc[UR36][R4.64], R32 ;  /* 0x0000002004004986 */ /* 0x000fe2000c101524 */
[----:B------:R-:W-:Y:S01]  /*35f0*/  ISETP.GT.AND P4, PT, R54, RZ, P1 ;  /* 0x000000ff3600720c */ /* 0x000fe20000f84270 */
[----:B------:R-:W-:Y:S01]  /*3600*/  FMUL R27, R27, R30 ;  /* 0x0000001e1b1b7220 */ /* 0x000fe20000400000 */
[----:B------:R-:W-:-:S02]  /*3610*/  ISETP.GT.AND P2, PT, R52, 0x80, PT ;  /* 0x000000803400780c */ /* 0x000fc40003f44270 */
[----:B------:R-:W-:Y:S01]  /*3620*/  F2FP.F16.F32.PACK_AB R34, RZ, R34 ;  /* 0x00000022ff22723e */ /* 0x000fe200000000ff */
[----:B------:R0:W-:Y:S01]  /*3630*/  @P3 STG.E.U16 desc[UR36][R4.64+0x2], R33 ;  /* 0x0000022104003986 */ /* 0x0001e2000c101524 */
[----:B------:R-:W-:Y:S02]  /*3640*/  LEA.HI.X R7, R2, R5, R3, 0x4, P5 ;  /* 0x0000000502077211 */ /* 0x000fe400028f2403 */
[----:B------:R-:W-:Y:S02]  /*3650*/  ISETP.GT.AND P3, PT, R54, RZ, P2 ;  /* 0x000000ff3600720c */ /* 0x000fe40001764270 */
[----:B------:R-:W-:Y:S02]  /*3660*/  ISETP.GT.AND P0, PT, R52, 0x88, PT ;  /* 0x000000883400780c */ /* 0x000fe40003f04270 */
[C---:B------:R-:W-:Y:S01]  /*3670*/  ISETP.GT.AND P1, PT, R54.reuse, 0x1, P1 ;  /* 0x000000013600780c */ /* 0x040fe20000f24270 */
[----:B------:R-:W-:Y:S01]  /*3680*/  @P4 STG.E.U16 desc[UR36][R6.64], R34 ;  /* 0x0000002206004986 */ /* 0x000fe2000c101524 */
[----:B------:R-:W-:-:S02]  /*3690*/  ISETP.GT.AND P4, PT, R54, RZ, P0 ;  /* 0x000000ff3600720c */ /* 0x000fc40000784270 */
[----:B------:R-:W-:Y:S01]  /*36a0*/  ISETP.GT.AND P0, PT, R54, 0x1, P0 ;  /* 0x000000013600780c */ /* 0x000fe20000704270 */
[----:B0-----:R-:W-:Y:S01]  /*36b0*/  IMAD.WIDE.U32 R4, R2, 0xf0, R6 ;  /* 0x000000f002047825 */ /* 0x001fe200078e0006 */
[----:B------:R-:W-:Y:S02]  /*36c0*/  ISETP.GT.AND P2, PT, R54, 0x1, P2 ;  /* 0x000000013600780c */ /* 0x000fe40001744270 */
[C---:B------:R-:W-:Y:S01]  /*36d0*/  SHF.L.U64.HI R9, R2.reuse, 0x8, R3 ;  /* 0x0000000802097819 */ /* 0x040fe20000010203 */
[C-C-:B------:R-:W-:Y:S01]  /*36e0*/  IMAD.IADD R3, R11.reuse, 0x1, R5.reuse ;  /* 0x000000010b037824 */ /* 0x140fe200078e0205 */
[----:B------:R-:W-:Y:S01]  /*36f0*/  LEA R8, P5, R2, R6, 0x8 ;  /* 0x0000000602087211 */ /* 0x000fe200078a40ff */
[----:B------:R-:W-:Y:S01]  /*3700*/  @P3 IMAD.MOV.U32 R2, RZ, RZ, R4 ;  /* 0x000000ffff023224 */ /* 0x000fe200078e0004 */
[----:B------:R-:W-:Y:S01]  /*3710*/  F2FP.F16.F32.PACK_AB R35, RZ, R35 ;  /* 0x00000023ff23723e */ /* 0x000fe200000000ff */
[----:B------:R-:W-:Y:S01]  /*3720*/  IMAD.IADD R5, R11, 0x1, R5 ;  /* 0x000000010b057824 */ /* 0x000fe200078e0205 */
[----:B------:R-:W-:Y:S01]  /*3730*/  F2FP.F16.F32.PACK_AB R24, RZ, R24 ;  /* 0x00000018ff18723e */ /* 0x000fe200000000ff */
[----:B------:R-:W-:Y:S01]  /*3740*/  IMAD.X R9, R9, 0x1, R7, P5 ;  /* 0x0000000109097824 */ /* 0x000fe200028e0607 */
[----:B------:R-:W-:Y:S01]  /*3750*/  F2FP.F16.F32.PACK_AB R25, RZ, R25 ;  /* 0x00000019ff19723e */ /* 0x000fe200000000ff */
[----:B------:R-:W-:Y:S01]  /*3760*/  @P1 STG.E.U16 desc[UR36][R6.64+0x2], R35 ;  /* 0x0000022306001986 */ /* 0x000fe2000c101524 */
[----:B------:R-:W-:-:S02]  /*3770*/  F2FP.F16.F32.PACK_AB R26, RZ, R26 ;  /* 0x0000001aff1a723e */ /* 0x000fc400000000ff */
[----:B------:R-:W-:Y:S01]  /*3780*/  F2FP.F16.F32.PACK_AB R27, RZ, R27 ;  /* 0x0000001bff1b723e */ /* 0x000fe200000000ff */
[----:B------:R0:W-:Y:S04]  /*3790*/  @P3 STG.E.U16 desc[UR36][R2.64], R24 ;  /* 0x0000001802003986 */ /* 0x0001e8000c101524 */
[----:B------:R4:W-:Y:S04]  /*37a0*/  @P2 STG.E.U16 desc[UR36][R4.64+0x2], R25 ;  /* 0x0000021904002986 */ /* 0x0009e8000c101524 */
[----:B------:R4:W-:Y:S01]  /*37b0*/  @P4 STG.E.U16 desc[UR36][R8.64], R26 ;  /* 0x0000001a08004986 */ /* 0x0009e2000c101524 */
[----:B0-----:R-:W-:-:S02]  /*37c0*/  @P0 IMAD.MOV.U32 R2, RZ, RZ, R8 ;  /* 0x000000ffff020224 */ /* 0x001fc400078e0008 */
[----:B------:R-:W-:-:S05]  /*37d0*/  @P0 IMAD.MOV.U32 R3, RZ, RZ, R9 ;  /* 0x000000ffff030224 */ /* 0x000fca00078e0009 */
[----:B------:R4:W-:Y:S02]  /*37e0*/  @P0 STG.E.U16 desc[UR36][R2.64+0x2], R27 ;  /* 0x0000021b02000986 */ /* 0x0009e4000c101524 */
.L_x_44:
[----:B------:R-:W-:Y:S05]  /*37f0*/  BSYNC B0 ;  /* 0x0000000000007941 */ /* 0x000fea0003800000 */
.L_x_32:
[----:B------:R-:W-:Y:S01]  /*3800*/  ULDC UR4, c[0x0][0xc] ;  /* 0x0000030000047ab9 */ /* 0x000fe20000000800 */
[----:B------:R-:W-:Y:S01]  /*3810*/  ULDC UR5, c[0x0][0x10] ;  /* 0x0000040000057ab9 */ /* 0x000fe20000000800 */
[----:B0--34-:R-:W0:Y:S01]  /*3820*/  LDC R3, c[0x0][0x14] ;  /* 0x00000500ff037b82 */ /* 0x019e220000000800 */
[----:B------:R-:W-:Y:S01]  /*3830*/  UIMAD.WIDE.U32 UR4, UR4, UR5, URZ ;  /* 0x00000005040472a5 */ /* 0x000fe2000f8e003f */
[----:B------:R-:W-:Y:S01]  /*3840*/  PRMT R2, RZ, 0x7610, R2 ;  /* 0x00007610ff027816 */ /* 0x000fe20000000002 */
[----:B------:R-:W-:Y:S02]  /*3850*/  IMAD.MOV.U32 R36, RZ, RZ, -0x1 ;  /* 0xffffffffff247424 */ /* 0x000fe400078e00ff */
[----:B------:R-:W-:Y:S02]  /*3860*/  IMAD.MOV.U32 R29, RZ, RZ, -0x1 ;  /* 0xffffffffff1d7424 */ /* 0x000fe400078e00ff */
[----:B0-----:R-:W-:-:S04]  /*3870*/  IMAD.WIDE.U32 R18, R3, UR4, R18 ;  /* 0x0000000403127c25 */ /* 0x001fc8000f8e0012 */
[----:B------:R-:W-:Y:S01]  /*3880*/  IMAD R3, R3, UR5, RZ ;  /* 0x0000000503037c24 */ /* 0x000fe2000f8e02ff */
[----:B------:R-:W-:Y:S02]  /*3890*/  ULDC.64 UR4, c[0x0][0x650] ;  /* 0x0001940000047ab9 */ /* 0x000fe40000000a00 */
[----:B------:R-:W-:Y:S01]  /*38a0*/  ISETP.GE.U32.AND P0, PT, R18, UR4, PT ;  /* 0x0000000412007c0c */ /* 0x000fe2000bf06070 */
[----:B------:R-:W-:-:S05]  /*38b0*/  IMAD.IADD R19, R19, 0x1, R3 ;  /* 0x0000000113137824 */ /* 0x000fca00078e0203 */
[----:B------:R-:W-:-:S13]  /*38c0*/  ISETP.GE.U32.AND.EX P0, PT, R19, UR5, PT, P0 ;  /* 0x0000000513007c0c */ /* 0x000fda000bf06100 */
[----:B------:R-:W-:Y:S05]  /*38d0*/  @P0 BRA `(.L_x_45) ;  /* 0x0000000400640947 */ /* 0x000fea0003800000 */
[----:B------:R-:W0:Y:S01]  /*38e0*/  S2R R10, SR_CTAID.X ;  /* 0x00000000000a7919 */ /* 0x000e220000002500 */
[----:B------:R-:W3:Y:S01]  /*38f0*/  LDC.64 R8, c[0x0][0x628] ;  /* 0x00018a00ff087b82 */ /* 0x000ee20000000a00 */
[----:B------:R-:W-:Y:S01]  /*3900*/  ULDC UR4, c[0x0][0x150] ;  /* 0x0000540000047ab9 */ /* 0x000fe20000000800 */
[----:B--2---:R-:W-:Y:S01]  /*3910*/  IMAD.MOV.U32 R6, RZ, RZ, R18 ;  /* 0x000000ffff067224 */ /* 0x004fe200078e0012 */
[----:B------:R-:W2:Y:S01]  /*3920*/  S2R R20, SR_CTAID.Y ;  /* 0x0000000000147919 */ /* 0x000ea20000002600 */
[----:B------:R-:W-:-:S04]  /*3930*/  IMAD.MOV.U32 R7, RZ, RZ, R19 ;  /* 0x000000ffff077224 */ /* 0x000fc800078e0013 */
[----:B------:R-:W4:Y:S08]  /*3940*/  LDC R15, c[0x0][0x144] ;  /* 0x00005100ff0f7b82 */ /* 0x000f300000000800 */
[----:B------:R-:W1:Y:S08]  /*3950*/  LDC R0, c[0x0][0x630] ;  /* 0x00018c00ff007b82 */ /* 0x000e700000000800 */
[----:B-----5:R-:W1:Y:S01]  /*3960*/  LDC.64 R12, c[0x0][0x620] ;  /* 0x00018800ff0c7b82 */ /* 0x020e620000000a00 */
[----:B---3--:R-:W-:-:S04]  /*3970*/  ISETP.NE.U32.AND P0, PT, R8, RZ, PT ;  /* 0x000000ff0800720c */ /* 0x008fc80003f05070 */
[----:B------:R-:W-:Y:S02]  /*3980*/  ISETP.NE.AND.EX P0, PT, R9, RZ, PT, P0 ;  /* 0x000000ff0900720c */ /* 0x000fe40003f05300 */
[----:B0-----:R-:W-:-:S05]  /*3990*/  I2FP.F32.U32 R2, R10 ;  /* 0x0000000a00027245 */ /* 0x001fca0000201000 */
[----:B------:R-:W-:-:S04]  /*39a0*/  FMUL R2, R2, UR4 ;  /* 0x0000000402027c20 */ /* 0x000fc80008400000 */
[----:B------:R0:W3:Y:S02]  /*39b0*/  F2I.U32.TRUNC.NTZ R14, R2 ;  /* 0x00000002000e7305 */ /* 0x0000e4000020f000 */
[----:B--2-4-:R-:W-:Y:S05]  /*39c0*/  @!P0 BRA `(.L_x_46) ;  /* 0x0000000000288947 */ /* 0x014fea0003800000 */
[----:B------:R-:W2:Y:S02]  /*39d0*/  LDC R3, c[0x0][0x634] ;  /* 0x00018d00ff037b82 */ /* 0x000ea40000000800 */
[----:B--2---:R-:W-:-:S05]  /*39e0*/  IADD3 R7, P0, R18, R3, RZ ;  /* 0x0000000312077210 */ /* 0x004fca0007f1e0ff */
[----:B------:R-:W-:-:S04]  /*39f0*/  IMAD.X R11, RZ, RZ, R19, P0 ;  /* 0x000000ffff0b7224 */ /* 0x000fc800000e0613 */
[----:B0-----:R-:W-:-:S04]  /*3a00*/  IMAD.WIDE.U32 R2, R11, R8, RZ ;  /* 0x000000080b027225 */ /* 0x001fc800078e00ff */
[----:B------:R-:W-:-:S04]  /*3a10*/  IMAD.WIDE.U32 R4, P0, R7, R9, R2 ;  /* 0x0000000907047225 */ /* 0x000fc80007800002 */
[----:B------:R-:W-:-:S04]  /*3a20*/  IMAD.WIDE.U32 R2, R7, R8, RZ ;  /* 0x0000000807027225 */ /* 0x000fc800078e00ff */
[----:B------:R-:W-:Y:S01]  /*3a30*/  IMAD.X R7, RZ, RZ, RZ, P0 ;  /* 0x000000ffff077224 */ /* 0x000fe200000e06ff */
[----:B------:R-:W-:Y:S01]  /*3a40*/  IADD3 RZ, P0, R3, R4, RZ ;  /* 0x0000000403ff7210 */ /* 0x000fe20007f1e0ff */
[----:B------:R-:W-:-:S04]  /*3a50*/  IMAD.MOV.U32 R6, RZ, RZ, R5 ;  /* 0x000000ffff067224 */ /* 0x000fc800078e0005 */
[----:B------:R-:W-:-:S08]  /*3a60*/  IMAD.WIDE.U32.X R6, R11, R9, R6, P0 ;  /* 0x000000090b067225 */ /* 0x000fd000000e0406 */
.L_x_46:
[----:B------:R-:W2:Y:S01]  /*3a70*/  LDC.64 R26, c[0x0][0x640] ;  /* 0x00019000ff1a7b82 */ /* 0x000ea20000000a00 */
[-CC-:B-1----:R-:W-:Y:S01]  /*3a80*/  SHF.R.U64 R29, R6, R0.reuse, R7.reuse ;  /* 0x00000000061d7219 */ /* 0x182fe20000001207 */
[----:B---3--:R-:W-:Y:S01]  /*3a90*/  IMAD.MOV R14, RZ, RZ, -R14 ;  /* 0x000000ffff0e7224 */ /* 0x008fe200078e0a0e */
[----:B------:R-:W-:Y:S01]  /*3aa0*/  SHF.R.U32.HI R0, RZ, R0, R7 ;  /* 0x00000000ff007219 */ /* 0x000fe20000011607 */
[----:B------:R-:W-:Y:S01]  /*3ab0*/  ULDC UR4, c[0x0][0x154] ;  /* 0x0000550000047ab9 */ /* 0x000fe20000000800 */
[----:B------:R-:W-:Y:S01]  /*3ac0*/  IADD3 R5, P0, RZ, -R29, RZ ;  /* 0x8000001dff057210 */ /* 0x000fe20007f1e0ff */
[----:B------:R-:W-:Y:S02]  /*3ad0*/  IMAD R15, R15, R14, R10 ;  /* 0x0000000e0f0f7224 */ /* 0x000fe400078e020a */
[----:B------:R-:W1:Y:S01]  /*3ae0*/  LDC R4, c[0x0][0x618] ;  /* 0x00018600ff047b82 */ /* 0x000e620000000800 */
[----:B------:R-:W-:Y:S02]  /*3af0*/  IMAD.MOV.U32 R7, RZ, RZ, 0x1 ;  /* 0x00000001ff077424 */ /* 0x000fe400078e00ff */
[----:B------:R-:W-:-:S04]  /*3b00*/  IMAD.X R3, RZ, RZ, ~R0, P0 ;  /* 0x000000ffff037224 */ /* 0x000fc800000e0e00 */
[-C--:B------:R-:W-:Y:S01]  /*3b10*/  IMAD R0, R3, R12.reuse, RZ ;  /* 0x0000000c03007224 */ /* 0x080fe200078e02ff */
[----:B------:R-:W3:Y:S01]  /*3b20*/  LDC R6, c[0x0][0x608] ;  /* 0x00018200ff067b82 */ /* 0x000ee20000000800 */
[----:B0-----:R-:W-:-:S04]  /*3b30*/  IMAD.WIDE.U32 R2, R5, R12, R18 ;  /* 0x0000000c05027225 */ /* 0x001fc800078e0012 */
[----:B------:R-:W-:Y:S01]  /*3b40*/  IMAD R5, R5, R13, R0 ;  /* 0x0000000d05057224 */ /* 0x000fe200078e0200 */
[----:B------:R-:W-:Y:S02]  /*3b50*/  I2FP.F32.U32 R0, R20 ;  /* 0x0000001400007245 */ /* 0x000fe40000201000 */
[----:B------:R-:W0:Y:S01]  /*3b60*/  LDC R24, c[0x0][0x658] ;  /* 0x00019600ff187b82 */ /* 0x000e220000000800 */
[----:B------:R-:W-:Y:S01]  /*3b70*/  IMAD.IADD R3, R3, 0x1, R5 ;  /* 0x0000000103037824 */ /* 0x000fe200078e0205 */
[----:B--2---:R-:W-:Y:S01]  /*3b80*/  ISETP.NE.U32.AND P0, PT, R26, RZ, PT ;  /* 0x000000ff1a00720c */ /* 0x004fe20003f05070 */
[----:B------:R-:W-:Y:S01]  /*3b90*/  FMUL R0, R0, UR4 ;  /* 0x0000000400007c20 */ /* 0x000fe20008400000 */
[----:B------:R-:W-:Y:S02]  /*3ba0*/  IMAD.MOV.U32 R5, RZ, RZ, -0x1 ;  /* 0xffffffffff057424 */ /* 0x000fe400078e00ff */
[----:B------:R-:W-:Y:S01]  /*3bb0*/  ISETP.NE.AND.EX P0, PT, R27, RZ, PT, P0 ;  /* 0x000000ff1b00720c */ /* 0x000fe20003f05300 */
[----:B------:R2:W4:Y:S01]  /*3bc0*/  F2I.U32.TRUNC.NTZ R12, R0 ;  /* 0x00000000000c7305 */ /* 0x000522000020f000 */
[----:B------:R-:W2:Y:S01]  /*3bd0*/  LDC R13, c[0x0][0x148] ;  /* 0x00005200ff0d7b82 */ /* 0x000ea20000000800 */
[----:B-1----:R-:W-:-:S02]  /*3be0*/  SHF.R.U64 R10, R2, R4, R3 ;  /* 0x00000004020a7219 */ /* 0x002fc40000001203 */
[----:B------:R-:W-:-:S05]  /*3bf0*/  SHF.R.U32.HI R3, RZ, R4, R3 ;  /* 0x00000004ff037219 */ /* 0x000fca0000011603 */
[----:B------:R-:W1:Y:S01]  /*3c00*/  LDC R14, c[0x0][0x600] ;  /* 0x00018000ff0e7b82 */ /* 0x000e620000000800 */
[-CC-:B---3--:R-:W-:Y:S02]  /*3c10*/  SHF.R.U64 R8, R10, R6.reuse, R3.reuse ;  /* 0x000000060a087219 */ /* 0x188fe40000001203 */
[----:B------:R-:W-:-:S05]  /*3c20*/  SHF.R.U32.HI R3, RZ, R6, R3 ;  /* 0x00000006ff037219 */ /* 0x000fca0000011603 */
[----:B------:R-:W3:Y:S01]  /*3c30*/  LDC R25, c[0x0][0x648] ;  /* 0x00019200ff197b82 */ /* 0x000ee20000000800 */
[-CC-:B0-----:R-:W-:Y:S02]  /*3c40*/  SHF.R.U64 R11, R8, R24.reuse, R3.reuse ;  /* 0x00000018080b7219 */ /* 0x181fe40000001203 */
[-C--:B------:R-:W-:Y:S02]  /*3c50*/  SHF.L.U32 R5, R5, R24.reuse, RZ ;  /* 0x0000001805057219 */ /* 0x080fe400000006ff */
[-C--:B------:R-:W-:Y:S01]  /*3c60*/  SHF.R.U32.HI R3, RZ, R24.reuse, R3 ;  /* 0x00000018ff037219 */ /* 0x080fe20000011603 */
[----:B------:R-:W-:Y:S01]  /*3c70*/  IMAD.MOV.U32 R2, RZ, RZ, R11 ;  /* 0x000000ffff027224 */ /* 0x000fe200078e000b */
[----:B------:R-:W-:Y:S01]  /*3c80*/  SHF.L.U32 R24, R7, R24, RZ ;  /* 0x0000001807187219 */ /* 0x000fe200000006ff */
[----:B------:R-:W0:Y:S01]  /*3c90*/  LDC R32, c[0x0][0x638] ;  /* 0x00018e00ff207b82 */ /* 0x000e220000000800 */
[----:B------:R-:W-:-:S07]  /*3ca0*/  LOP3.LUT R21, RZ, R5, RZ, 0x33, !PT ;  /* 0x00000005ff157212 */ /* 0x000fce00078e33ff */
[----:B------:R-:W0:Y:S01]  /*3cb0*/  LDC R33, c[0x0][0x610] ;  /* 0x00018400ff217b82 */ /* 0x000e220000000800 */
[----:B----4-:R-:W-:Y:S05]  /*3cc0*/  @!P0 BRA `(.L_x_47) ;  /* 0x0000000000288947 */ /* 0x010fea0003800000 */
[----:B--2---:R-:W2:Y:S02]  /*3cd0*/  LDC R0, c[0x0][0x64c] ;  /* 0x00019300ff007b82 */ /* 0x004ea40000000800 */
[----:B--2---:R-:W-:-:S05]  /*3ce0*/  IADD3 R7, P0, R11, R0, RZ ;  /* 0x000000000b077210 */ /* 0x004fca0007f1e0ff */
        /* <DEDUP_REMOVED lines=8> */
.L_x_47:
[----:B------:R-:W-:Y:S01]  /*3d70*/  ISETP.NE.AND P0, PT, R22, 0x1, PT ;  /* 0x000000011600780c */ /* 0x000fe20003f05270 */
[----:B-1----:R-:W-:Y:S01]  /*3d80*/  VIADD R5, R14, 0xffffffff ;  /* 0xffffffff0e057836 */ /* 0x002fe20000000000 */
[----:B--23--:R-:W-:Y:S01]  /*3d90*/  SHF.R.U64 R0, R2, R25, R3 ;  /* 0x0000001902007219 */ /* 0x00cfe20000001203 */
[----:B------:R-:W-:Y:S01]  /*3da0*/  IMAD.MOV R12, RZ, RZ, -R12 ;  /* 0x000000ffff0c7224 */ /* 0x000fe200078e0a0c */
[----:B------:R-:W-:Y:S01]  /*3db0*/  LOP3.LUT R3, R8, R21, RZ, 0xc0, !PT ;  /* 0x0000001508037212 */ /* 0x000fe200078ec0ff */
[----:B------:R-:W-:Y:S02]  /*3dc0*/  IMAD.MOV.U32 R4, RZ, RZ, 0x1 ;  /* 0x00000001ff047424 */ /* 0x000fe400078e00ff */
[----:B------:R-:W-:Y:S02]  /*3dd0*/  IMAD.MOV R2, RZ, RZ, -R0 ;  /* 0x000000ffff027224 */ /* 0x000fe400078e0a00 */
[----:B------:R-:W-:Y:S01]  /*3de0*/  IMAD R0, R24, R0, R3 ;  /* 0x0000000018007224 */ /* 0x000fe200078e0203 */
[----:B------:R-:W-:Y:S01]  /*3df0*/  LOP3.LUT R3, R10, R5, RZ, 0xc0, !PT ;  /* 0x000000050a037212 */ /* 0x000fe200078ec0ff */
[----:B0-----:R-:W-:-:S02]  /*3e00*/  IMAD R2, R2, R32, R11 ;  /* 0x0000002002027224 */ /* 0x001fc400078e020b */
[----:B------:R-:W-:Y:S02]  /*3e10*/  @P0 IMAD R15, R13, R12, R20 ;  /* 0x0000000c0d0f0224 */ /* 0x000fe400078e0214 */
[----:B------:R-:W-:Y:S01]  /*3e20*/  IMAD R3, R2, R14, R3 ;  /* 0x0000000e02037224 */ /* 0x000fe200078e0203 */
[----:B------:R-:W-:Y:S01]  /*3e30*/  PRMT R2, R4, 0x7610, R2 ;  /* 0x0000761004027816 */ /* 0x000fe20000000002 */
[----:B------:R-:W-:-:S05]  /*3e40*/  IMAD R0, R0, R33, R15 ;  /* 0x0000002100007224 */ /* 0x000fca00078e020f */
[----:B------:R-:W-:Y:S02]  /*3e50*/  SEL R36, R3, R0, !P0 ;  /* 0x0000000003247207 */ /* 0x000fe40004000000 */
[----:B------:R-:W-:-:S07]  /*3e60*/  SEL R0, R0, R3, !P0 ;  /* 0x0000000300007207 */ /* 0x000fce0004000000 */
.L_x_45:
[----:B------:R-:W-:Y:S01]  /*3e70*/  LOP3.LUT P0, RZ, R2, 0xff, RZ, 0xc0, !PT ;  /* 0x000000ff02ff7812 */ /* 0x000fe2000780c0ff */
[----:B------:R-:W-:-:S12]  /*3e80*/  IMAD.MOV.U32 R37, RZ, RZ, R0 ;  /* 0x000000ffff257224 */ /* 0x000fd800078e0000 */
[----:B------:R-:W-:Y:S05]  /*3e90*/  @P0 BRA `(.L_x_48) ;  /* 0xffffffd000d40947 */ /* 0x000fea000383ffff */
[----:B------:R-:W-:Y:S05]  /*3ea0*/  EXIT ;  /* 0x000000000000794d */ /* 0x000fea0003800000 */
.L_x_7:
[----:B0-----:R-:W-:Y:S01]  /*3eb0*/  ULDC.64 UR4, c[0x0][0x650] ;  /* 0x0001940000047ab9 */ /* 0x001fe20000000a00 */
        /* <DEDUP_REMOVED lines=25> */
.L_x_50:
        /* <DEDUP_REMOVED lines=11> */
[----:B------:R-:W-:Y:S01]  /*4100*/  IMAD.MOV.U32 R8, RZ, RZ, -0x1 ;  /* 0xffffffffff087424 */ /* 0x000fe200078e00ff */
[----:B------:R-:W3:Y:S01]  /*4110*/  LDC R27, c[0x0][0x658] ;  /* 0x00019600ff1b7b82 */ /* 0x000ee20000000800 */
[----:B------:R-:W-:Y:S01]  /*4120*/  IMAD.IADD R7, R7, 0x1, R9 ;  /* 0x0000000107077824 */ /* 0x000fe200078e0209 */
[----:B0-----:R-:W-:-:S04]  /*4130*/  ISETP.NE.U32.AND P0, PT, R28, RZ, PT ;  /* 0x000000ff1c00720c */ /* 0x001fc80003f05070 */
        /* <DEDUP_REMOVED lines=25> */
.L_x_51:
[----:B------:R-:W-:Y:S01]  /*42d0*/  ISETP.NE.AND P0, PT, R22, 0x1, PT ;  /* 0x000000011600780c */ /* 0x000fe20003f05270 */
[----:B0-----:R-:W-:Y:S01]  /*42e0*/  VIADD R13, R23, 0xffffffff ;  /* 0xffffffff170d7836 */ /* 0x001fe20000000000 */
[----:B-1----:R-:W-:Y:S02]  /*42f0*/  SHF.R.U64 R6, R6, R24, R7 ;  /* 0x0000001806067219 */ /* 0x002fe40000001207 */
[----:B------:R-:W-:Y:S02]  /*4300*/  SHF.L.U32 R26, R26, R27, RZ ;  /* 0x0000001b1a1a7219 */ /* 0x000fe400000006ff */
[----:B------:R-:W-:Y:S01]  /*4310*/  LOP3.LUT R3, R21, R30, RZ, 0xc0, !PT ;  /* 0x0000001e15037212 */ /* 0x000fe200078ec0ff */
[----:B------:R-:W-:Y:S01]  /*4320*/  IMAD.MOV R7, RZ, RZ, -R6 ;  /* 0x000000ffff077224 */ /* 0x000fe200078e0a06 */
[----:B------:R-:W-:Y:S01]  /*4330*/  LOP3.LUT R13, R12, R13, RZ, 0xc0, !PT ;  /* 0x0000000d0c0d7212 */ /* 0x000fe200078ec0ff */
[----:B------:R-:W-:Y:S02]  /*4340*/  IMAD.MOV.U32 R12, RZ, RZ, R15 ;  /* 0x000000ffff0c7224 */ /* 0x000fe400078e000f */
[----:B------:R-:W-:-:S02]  /*4350*/  IMAD R3, R26, R6, R3 ;  /* 0x000000061a037224 */ /* 0x000fc400078e0203 */
[----:B------:R-:W-:Y:S02]  /*4360*/  @P0 IMAD R4, R5, R14, R2 ;  /* 0x0000000e05040224 */ /* 0x000fe400078e0202 */
[----:B--2---:R-:W-:Y:S02]  /*4370*/  IMAD R2, R7, R25, R20 ;  /* 0x0000001907027224 */ /* 0x004fe400078e0214 */
[----:B---3--:R-:W-:Y:S02]  /*4380*/  IMAD R4, R3, R31, R4 ;  /* 0x0000001f03047224 */ /* 0x008fe400078e0204 */
[----:B------:R-:W-:Y:S02]  /*4390*/  IMAD R13, R2, R23, R13 ;  /* 0x00000017020d7224 */ /* 0x000fe400078e020d */
[----:B------:R-:W-:-:S03]  /*43a0*/  IMAD.MOV.U32 R6, RZ, RZ, 0x1 ;  /* 0x00000001ff067424 */ /* 0x000fc600078e00ff */
[----:B------:R-:W-:Y:S02]  /*43b0*/  SEL R11, R13, R4, !P0 ;  /* 0x000000040d0b7207 */ /* 0x000fe40004000000 */
[----:B------:R-:W-:-:S07]  /*43c0*/  SEL R13, R4, R13, !P0 ;  /* 0x0000000d040d7207 */ /* 0x000fce0004000000 */
.L_x_49:
[----:B------:R-:W-:-:S08]  /*43d0*/  NOP ;  /* 0x0000000000007918 */ /* 0x000fd00000000000 */
[----:B------:R-:W0:-:S00]  /*43e0*/  USETMAXREG.DEALLOC.CTAPOOL 0x28 ;  /* 0x00000028000079c8 */ /* 0x000e0000080e0500 */
[----:B0-----:R-:W-:-:S13]  /*43f0*/  ISETP.NE.AND P0, PT, R0, RZ, PT ;  /* 0x000000ff0000720c */ /* 0x001fda0003f05270 */
[----:B------:R-:W-:Y:S05]  /*4400*/  @P0 EXIT ;  /* 0x000000000000094d */ /* 0x000fea0003800000 */
[----:B------:R-:W-:Y:S01]  /*4410*/  LOP3.LUT P0, RZ, R6, 0xff, RZ, 0xc0, !PT ;  /* 0x000000ff06ff7812 */ /* 0x000fe2000780c0ff */
[----:B------:R-:W-:Y:S02]  /*4420*/  IMAD.MOV.U32 R0, RZ, RZ, 0x1 ;  /* 0x00000001ff007424 */ /* 0x000fe400078e00ff */
[----:B------:R-:W-:-:S10]  /*4430*/  IMAD.MOV.U32 R10, RZ, RZ, RZ ;  /* 0x000000ffff0a7224 */ /* 0x000fd400078e00ff */
[----:B------:R-:W-:Y:S05]  /*4440*/  @!P0 BRA `(.L_x_52) ;  /* 0x0000000c00648947 */ /* 0x000fea0003800000 */
[----:B------:R-:W0:Y:S01]  /*4450*/  LDC R0, c[0x0][0x28c] ;  /* 0x0000a300ff007b82 */ /* 0x000e220000000800 */
[----:B------:R-:W1:Y:S01]  /*4460*/  S2R R6, SR_CgaCtaId ;  /* 0x0000000000067919 */ /* 0x000e620000008800 */
[----:B------:R-:W-:Y:S01]  /*4470*/  BSSY B0, `(.L_x_52) ;  /* 0x00000d6000007945 */ /* 0x000fe20003800000 */
[----:B------:R-:W-:Y:S01]  /*4480*/  IMAD.MOV.U32 R9, RZ, RZ, 0x1 ;  /* 0x00000001ff097424 */ /* 0x000fe200078e00ff */
[----:B------:R-:W-:Y:S01]  /*4490*/  LOP3.LUT R8, R17, 0x2, RZ, 0xfc, !PT ;  /* 0x0000000211087812 */ /* 0x000fe200078efcff */
[----:B------:R-:W-:Y:S01]  /*44a0*/  IMAD.MOV.U32 R10, RZ, RZ, RZ ;  /* 0x000000ffff0a7224 */ /* 0x000fe200078e00ff */
[----:B------:R-:W-:Y:S01]  /*44b0*/  ULDC UR4, c[0x0][0x600] ;  /* 0x0001800000047ab9 */ /* 0x000fe20000000800 */
[----:B------:R-:W-:Y:S01]  /*44c0*/  ULDC.64 UR22, c[0x0][0x198] ;  /* 0x0000660000167ab9 */ /* 0x000fe20000000a00 */
[----:B------:R-:W-:Y:S01]  /*44d0*/  UIADD3 UR4, UR4, -0x1, URZ ;  /* 0xffffffff04047890 */ /* 0x000fe2000fffe03f */
[----:B0-----:R-:W-:-:S05]  /*44e0*/  VIADD R0, R0, 0x7f ;  /* 0x0000007f00007836 */ /* 0x001fca0000000000 */
[----:B------:R-:W-:-:S04]  /*44f0*/  SHF.R.S32.HI R3, RZ, 0x1f, R0 ;  /* 0x0000001fff037819 */ /* 0x000fc80000011400 */
[----:B------:R-:W-:Y:S01]  /*4500*/  LEA.HI R3, R3, R0, RZ, 0x7 ;  /* 0x0000000003037211 */ /* 0x000fe200078f38ff */
[----:B------:R-:W-:Y:S01]  /*4510*/  IMAD.MOV.U32 R0, RZ, RZ, 0x1 ;  /* 0x00000001ff007424 */ /* 0x000fe200078e00ff */
[----:B-1----:R-:W-:Y:S02]  /*4520*/  LOP3.LUT R6, R6, 0x1, RZ, 0xc0, !PT ;  /* 0x0000000106067812 */ /* 0x002fe400078ec0ff */
[----:B------:R-:W-:-:S07]  /*4530*/  SHF.R.S32.HI R7, RZ, 0x7, R3 ;  /* 0x00000007ff077819 */ /* 0x000fce0000011403 */
.L_x_63:
[----:B------:R-:W-:-:S03]  /*4540*/  UMOV UR5, 0xffffffff ;  /* 0xffffffff00057882 */ /* 0x000fc60000000000 */
[----:B------:R-:W-:Y:S05]  /*4550*/  BRA.DIV UR5, `(.L_x_53) ;  /* 0x0000001205087947 */ /* 0x000fea000b800000 */
[----:B------:R-:W-:-:S13]  /*4560*/  ELECT P6, URZ, PT ;  /* 0x00000000003f782f */ /* 0x000fda00038c0000 */
.L_x_74:
[----:B------:R-:W0:Y:S01]  /*4570*/  LDC R2, c[0x0][0x28c] ;  /* 0x0000a300ff027b82 */ /* 0x000e220000000800 */
[----:B------:R-:W-:Y:S01]  /*4580*/  BSSY B1, `(.L_x_54) ;  /* 0x0000046000017945 */ /* 0x000fe20003800000 */
[----:B0-----:R-:W-:-:S13]  /*4590*/  ISETP.LT.OR P6, PT, R2, 0x1, !P6 ;  /* 0x000000010200780c */ /* 0x001fda00077c1670 */
[----:B------:R-:W-:Y:S05]  /*45a0*/  @P6 BRA `(.L_x_55) ;  /* 0x00000004000c6947 */ /* 0x000fea0003800000 */
[----:B------:R-:W-:Y:S02]  /*45b0*/  IMAD R11, R11, 0x2, R6 ;  /* 0x000000020b0b7824 */ /* 0x000fe400078e0206 */
[----:B------:R-:W-:Y:S02]  /*45c0*/  IMAD R13, R13, 0xc0, RZ ;  /* 0x000000c00d0d7824 */ /* 0x000fe400078e02ff */
[----:B------:R-:W-:Y:S02]  /*45d0*/  VIADD R20, R7, 0x1 ;  /* 0x0000000107147836 */ /* 0x000fe40000000000 */
[----:B------:R-:W-:Y:S02]  /*45e0*/  IMAD.MOV.U32 R21, RZ, RZ, RZ ;  /* 0x000000ffff157224 */ /* 0x000fe400078e00ff */
[----:B------:R-:W-:Y:S02]  /*45f0*/  IMAD.MOV.U32 R2, RZ, RZ, R0 ;  /* 0x000000ffff027224 */ /* 0x000fe400078e0000 */
[----:B------:R-:W-:-:S02]  /*4600*/  IMAD.MOV.U32 R3, RZ, RZ, R10 ;  /* 0x000000ffff037224 */ /* 0x000fc400078e000a */
[----:B------:R-:W-:-:S07]  /*4610*/  IMAD.SHL.U32 R11, R11, 0x4, RZ ;  /* 0x000000040b0b7824 */ /* 0x000fce00078e00ff */
.L_x_58:
[----:B------:R-:W0:Y:S01]  /*4620*/  S2R R5, SR_CgaCtaId ;  /* 0x0000000000057919 */ /* 0x000e220000008800 */
[----:B------:R-:W-:Y:S02]  /*4630*/  MOV R4, 0x400 ;  /* 0x0000040000047802 */ /* 0x000fe40000000f00 */
[----:B------:R-:W-:Y:S02]  /*4640*/  LOP3.LUT P0, RZ, R16, 0x7f, RZ, 0xc0, !PT ;  /* 0x0000007f10ff7812 */ /* 0x000fe4000780c0ff */
[----:B0-----:R-:W-:Y:S02]  /*4650*/  LEA R14, R5, R4, 0x18 ;  /* 0x00000004050e7211 */ /* 0x001fe400078ec0ff */
[----:B------:R-:W-:-:S09]  /*4660*/  SHF.L.U32 R4, R2, 0x1f, RZ ;  /* 0x0000001f02047819 */ /* 0x000fd200000006ff */
[----:B------:R-:W0:Y:S01]  /*4670*/  @!P0 LDC R5, c[0x0][0x500] ;  /* 0x00014000ff058b82 */ /* 0x000e220000000800 */
[----:B------:R-:W-:-:S04]  /*4680*/  IMAD R15, R3, 0x8, R14 ;  /* 0x00000008030f7824 */ /* 0x000fc800078e020e */
[----:B------:R-:W1:Y:S02]  /*4690*/  SYNCS.PHASECHK.TRANS64.TRYWAIT P1, [R15+URZ+0x20], R4 ;  /* 0x000020040f0075a7 */ /* 0x000e64000802017f */
[----:B-1----:R-:W-:Y:S05]  /*46a0*/  @!P1 BRA `(.L_x_56) ;  /* 0x0000000c00d49947 */ /* 0x002fea0003800000 */
.L_x_75:
[----:B-1----:R-:W-:Y:S01]  /*46b0*/  PRMT R4, R8, 0x9910, RZ ;  /* 0x0000991008047816 */ /* 0x002fe200000000ff */
[----:B0-----:R0:W-:Y:S03]  /*46c0*/  @!P0 SYNCS.ARRIVE.TRANS64 RZ, [R15+URZ], R5 ;  /* 0x000000050fff89a7 */ /* 0x0011e6000800003f */
[----:B------:R-:W-:-:S13]  /*46d0*/  ISETP.NE.AND P0, PT, R4, 0x2, PT ;  /* 0x000000020400780c */ /* 0x000fda0003f05270 */
[----:B0-----:R-:W-:Y:S05]  /*46e0*/  @P0 BRA `(.L_x_57) ;  /* 0x0000000000040947 */ /* 0x001fea0003800000 */
[----:B------:R-:W-:Y:S01]  /*46f0*/  BPT.TRAP 0x1 ;  /* 0x000000040000795c */ /* 0x000fe20000300000 */
.L_x_57:
[----:B------:R-:W-:Y:S01]  /*4700*/  IMAD R4, R3, 0x4, R6 ;  /* 0x0000000403047824 */ /* 0x000fe200078e0206 */
[----:B------:R-:W-:Y:S01]  /*4710*/  R2UR UR34, R21 ;  /* 0x00000000152272ca */ /* 0x000fe200000e0000 */
[--C-:B------:R-:W-:Y:S01]  /*4720*/  IMAD R5, R3, 0xc000, R14.reuse ;  /* 0x0000c00003057824 */ /* 0x100fe200078e020e */
[----:B------:R-:W-:Y:S01]  /*4730*/  R2UR UR33, R15 ;  /* 0x000000000f2172ca */ /* 0x000fe200000e0000 */
[----:B------:R-:W-:Y:S01]  /*4740*/  IMAD.SHL.U32 R4, R4, 0x100, RZ ;  /* 0x0000010004047824 */ /* 0x000fe200078e00ff */
[----:B------:R-:W-:Y:S01]  /*4750*/  R2UR UR36, R12 ;  /* 0x000000000c2472ca */ /* 0x000fe200000e0000 */
[----:B------:R-:W-:Y:S01]  /*4760*/  VIADD R20, R20, 0xffffffff ;  /* 0xffffffff14147836 */ /* 0x000fe20000000000 */
[----:B------:R-:W-:Y:S01]  /*4770*/  R2UR UR24, R5 ;  /* 0x00000000051872ca */ /* 0x000fe200000e0000 */
[----:B------:R-:W-:Y:S01]  /*4780*/  IMAD R4, R4, 0x2, R14 ;  /* 0x0000000204047824 */ /* 0x000fe200078e020e */
[----:B------:R-:W-:Y:S01]  /*4790*/  R2UR UR35, R13 ;  /* 0x000000000d2372ca */ /* 0x000fe200000e0000 */
[----:B------:R-:W-:Y:S01]  /*47a0*/  UIADD3 UR6, UP0, UR22, 0xf0, URZ ;  /* 0x000000f016067890 */ /* 0x000fe2000ff1e03f */
[----:B------:R-:W-:Y:S01]  /*47b0*/  R2UR UR19, R11 ;  /* 0x000000000b1372ca */ /* 0x000fe200000e0000 */
[----:B------:R-:W-:Y:S01]  /*47c0*/  UIADD3 UR30, UP1, UR22, 0x1f0, URZ ;  /* 0x000001f0161e7890 */ /* 0x000fe2000ff3e03f */
[----:B------:R-:W-:Y:S01]  /*47d0*/  R2UR UR8, R4 ;  /* 0x00000000040872ca */ /* 0x000fe200000e0000 */
[----:B------:R-:W-:Y:S01]  /*47e0*/  UIADD3.X UR7, URZ, UR23, URZ, UP0, !UPT ;  /* 0x000000173f077290 */ /* 0x000fe200087fe43f */
[----:B------:R-:W-:Y:S01]  /*47f0*/  ISETP.GT.AND P1, PT, R20, 0x1, PT ;  /* 0x000000011400780c */ /* 0x000fe20003f24270 */
[----:B------:R-:W-:Y:S01]  /*4800*/  UIADD3 UR26, UR34, 0x40, URZ ;  /* 0x00000040221a7890 */ /* 0x000fe2000fffe03f */
[----:B------:R-:W-:Y:S01]  /*4810*/  VIADD R3, R3, 0x1 ;  /* 0x0000000103037836 */ /* 0x000fe20000000000 */
[----:B------:R-:W-:Y:S01]  /*4820*/  UIADD3.X UR31, URZ, UR23, URZ, UP1, !UPT ;  /* 0x000000173f1f7290 */ /* 0x000fe20008ffe43f */
[----:B------:R-:W-:Y:S01]  /*4830*/  VIADD R21, R21, 0x80 ;  /* 0x0000008015157836 */ /* 0x000fe20000000000 */
[----:B------:R-:W-:-:S02]  /*4840*/  UIADD3 UR32, UR24, 0x100, URZ ;  /* 0x0000010018207890 */ /* 0x000fc4000fffe03f */
[----:B------:R-:W-:Y:S01]  /*4850*/  UIADD3 UR24, UR24, 0x6100, URZ ;  /* 0x0000610018187890 */ /* 0x000fe2000fffe03f */
[----:B------:R-:W-:Y:S01]  /*4860*/  ISETP.NE.AND P0, PT, R3, 0x4, PT ;  /* 0x000000040300780c */ /* 0x000fe20003f05270 */
[----:B------:R-:W-:Y:S01]  /*4870*/  UMOV UR14, 0x0 ;  /* 0x00000000000e7882 */ /* 0x000fe20000000000 */
[----:B------:R-:W-:Y:S01]  /*4880*/  UMOV UR15, 0x10000000 ;  /* 0x10000000000f7882 */ /* 0x000fe20000000000 */
[----:B------:R-:W-:Y:S01]  /*4890*/  UIADD3 UR16, UR8, 0x30100, URZ ;  /* 0x0003010008107890 */ /* 0x000fe2000fffe03f */
[----:B------:R-:W-:Y:S01]  /*48a0*/  SEL R5, RZ, 0x1, P0 ;  /* 0x00000001ff057807 */ /* 0x000fe20000000000 */
[----:B------:R-:W-:Y:S01]  /*48b0*/  UIADD3 UR8, UR8, 0x30500, URZ ;  /* 0x0003050008087890 */ /* 0x000fe2000fffe03f */
[----:B------:R0:W-:Y:S01]  /*48c0*/  UTMALDG.3D [UR32], [UR6], desc[UR14] ;  /* 0x00000e20060075b4 */ /* 0x0001e20008011000 */
[----:B------:R-:W-:Y:S01]  /*48d0*/  UMOV UR25, UR33 ;  /* 0x0000002100197c82 */ /* 0x000fe20008000000 */
[----:B------:R-:W-:Y:S01]  /*48e0*/  UMOV UR28, UR36 ;  /* 0x00000024001c7c82 */ /* 0x000fe20008000000 */
[----:B------:R-:W-:Y:S01]  /*48f0*/  UMOV UR27, UR35 ;  /* 0x00000023001b7c82 */ /* 0x000fe20008000000 */
[----:B------:R-:W-:Y:S01]  /*4900*/  UMOV UR5, 0x30000 ;  /* 0x0003000000057882 */ /* 0x000fe20000000000 */
[----:B------:R-:W-:Y:S01]  /*4910*/  UMOV UR17, UR33 ;  /* 0x0000002100117c82 */ /* 0x000fe20008000000 */
[----:B------:R-:W-:Y:S01]  /*4920*/  UMOV UR18, UR34 ;  /* 0x0000002200127c82 */ /* 0x000fe20008000000 */
[----:B------:R-:W-:Y:S01]  /*4930*/  UMOV UR20, UR36 ;  /* 0x0000002400147c82 */ /* 0x000fe20008000000 */
[----:B------:R-:W-:Y:S01]  /*4940*/  UMOV UR9, UR33 ;  /* 0x0000002100097c82 */ /* 0x000fe20008000000 */
[----:B------:R-:W-:Y:S01]  /*4950*/  UMOV UR11, UR19 ;  /* 0x00000013000b7c82 */ /* 0x000fe20008000000 */
[----:B------:R-:W-:Y:S01]  /*4960*/  UMOV UR12, UR36 ;  /* 0x00000024000c7c82 */ /* 0x000fe20008000000 */
[----:B------:R0:W-:Y:S01]  /*4970*/  UTMALDG.3D [UR24], [UR6], desc[UR14] ;  /* 0x00000e18060075b4 */ /* 0x0001e20008011000 */
[----:B------:R-:W-:Y:S01]  /*4980*/  UMOV UR10, UR26 ;  /* 0x0000001a000a7c82 */ /* 0x000fe20008000000 */
[----:B------:R-:W-:-:S02]  /*4990*/  LOP3.LUT R2, R2, R5, RZ, 0x3c, !PT ;  /* 0x0000000502027212 */ /* 0x000fc400078e3cff */
[----:B------:R-:W-:Y:S01]  /*49a0*/  SEL R3, R3, RZ, P0 ;  /* 0x000000ff03037207 */ /* 0x000fe20000000000 */
[----:B------:R0:W-:Y:S01]  /*49b0*/  UTMALDG.3D.MULTICAST [UR16], [UR30], UR5, desc[UR14] ;  /* 0x00000e101e0073b4 */ /* 0x0001e20008011805 */
[----:B------:R0:W-:Y:S02]  /*49c0*/  UTMALDG.3D.MULTICAST [UR8], [UR30], UR5, desc[UR14] ;  /* 0x00000e081e0073b4 */ /* 0x0001e40008011805 */
[----:B0-----:R-:W-:Y:S05]  /*49d0*/  @P1 BRA `(.L_x_58) ;  /* 0xfffffffc00101947 */ /* 0x001fea000383ffff */
.L_x_55:
[----:B------:R-:W-:Y:S05]  /*49e0*/  BSYNC B1 ;  /* 0x0000000000017941 */ /* 0x000fea0003800000 */
.L_x_54:
[----:B------:R-:W-:Y:S01]  /*49f0*/  LOP3.LUT P2, RZ, R9, 0xff, RZ, 0xc0, !PT ;  /* 0x000000ff09ff7812 */ /* 0x000fe2000784c0ff */
[----:B------:R-:W-:Y:S01]  /*4a00*/  ULDC UR6, c[0x0][0xc] ;  /* 0x0000030000067ab9 */ /* 0x000fe20000000800 */
[----:B------:R-:W-:Y:S01]  /*4a10*/  ULDC UR7, c[0x0][0x10] ;  /* 0x0000040000077ab9 */ /* 0x000fe20000000800 */
[----:B------:R-:W0:Y:S01]  /*4a20*/  LDC R3, c[0x0][0x14] ;  /* 0x00000500ff037b82 */ /* 0x000e220000000800 */
[----:B------:R-:W-:Y:S01]  /*4a30*/  IMAD.IADD R10, R7, 0x1, R10 ;  /* 0x00000001070a7824 */ /* 0x000fe200078e020a */
[----:B------:R-:W-:Y:S01]  /*4a40*/  UIMAD.WIDE.U32 UR6, UR6, UR7, URZ ;  /* 0x00000007060672a5 */ /* 0x000fe2000f8e003f */
[----:B------:R-:W-:Y:S01]  /*4a50*/  BSSY B1, `(.L_x_59) ;  /* 0x0000075000017945 */ /* 0x000fe20003800000 */
[----:B------:R-:W-:Y:S01]  /*4a60*/  IMAD.MOV.U32 R13, RZ, RZ, -0x1 ;  /* 0xffffffffff0d7424 */ /* 0x000fe200078e00ff */
[----:B------:R-:W-:Y:S01]  /*4a70*/  PRMT R9, RZ, 0x7610, R9 ;  /* 0x00007610ff097816 */ /* 0x000fe20000000009 */
[----:B------:R-:W-:Y:S01]  /*4a80*/  IMAD.MOV.U32 R11, RZ, RZ, -0x1 ;  /* 0xffffffffff0b7424 */ /* 0x000fe200078e00ff */
[----:B------:R-:W-:Y:S01]  /*4a90*/  ISETP.GT.U32.AND P0, PT, R10, 0x3, PT ;  /* 0x000000030a00780c */ /* 0x000fe20003f04070 */
[----:B------:R-:W-:Y:S01]  /*4aa0*/  IMAD.MOV.U32 R12, RZ, RZ, -0x1 ;  /* 0xffffffffff0c7424 */ /* 0x000fe200078e00ff */
[----:B------:R-:W-:Y:S01]  /*4ab0*/  SHF.R.U32.HI R2, RZ, 0x2, R10 ;  /* 0x00000002ff027819 */ /* 0x000fe2000001160a */
[----:B------:R-:W1:Y:S01]  /*4ac0*/  @P2 S2R R5, SR_CgaCtaId ;  /* 0x0000000000052919 */ /* 0x000e620000008800 */
[----:B------:R-:W-:-:S02]  /*4ad0*/  @P2 MOV R4, 0x400 ;  /* 0x0000040000042802 */ /* 0x000fc40000000f00 */
[----:B------:R-:W-:Y:S02]  /*4ae0*/  ISETP.LT.U32.AND P0, PT, R7, 0x4, P0 ;  /* 0x000000040700780c */ /* 0x000fe40000701070 */
[----:B------:R-:W-:Y:S02]  /*4af0*/  LOP3.LUT R2, R2, 0x1, RZ, 0xc0, !PT ;  /* 0x0000000102027812 */ /* 0x000fe400078ec0ff */
[----:B------:R-:W-:Y:S02]  /*4b00*/  LOP3.LUT R10, R10, 0x3, RZ, 0xc0, !PT ;  /* 0x000000030a0a7812 */ /* 0x000fe400078ec0ff */
[----:B------:R-:W-:-:S04]  /*4b10*/  ISETP.NE.U32.AND P1, PT, R2, 0x1, PT ;  /* 0x000000010200780c */ /* 0x000fc80003f25070 */
[----:B------:R-:W-:Y:S01]  /*4b20*/  ISETP.GT.U32.AND P1, PT, R7, 0x3, !P1 ;  /* 0x000000030700780c */ /* 0x000fe20004f24070 */
[----:B0-----:R-:W-:-:S03]  /*4b30*/  IMAD.WIDE.U32 R18, R3, UR6, R18 ;  /* 0x0000000603127c25 */ /* 0x001fc6000f8e0012 */
[----:B------:R-:W-:Y:S02]  /*4b40*/  SEL R2, RZ, 0x1, !P1 ;  /* 0x00000001ff027807 */ /* 0x000fe40004800000 */
[----:B-1----:R-:W-:Y:S01]  /*4b50*/  @P2 LEA R4, R5, R4, 0x18 ;  /* 0x0000000405042211 */ /* 0x002fe200078ec0ff */
[----:B------:R-:W-:Y:S01]  /*4b60*/  IMAD R5, R3, UR7, RZ ;  /* 0x0000000703057c24 */ /* 0x000fe2000f8e02ff */
[----:B------:R-:W-:Y:S01]  /*4b70*/  ULDC.64 UR6, c[0x0][0x650] ;  /* 0x0001940000067ab9 */ /* 0x000fe20000000a00 */
[----:B------:R-:W-:Y:S01]  /*4b80*/  SEL R3, RZ, 0x1, !P0 ;  /* 0x00000001ff037807 */ /* 0x000fe20004000000 */
[----:B------:R0:W-:Y:S01]  /*4b90*/  @P2 SYNCS.ARRIVE.TRANS64.A1T0 RZ, [R4+URZ+0x58], RZ ;  /* 0x000058ff04ff29a7 */ /* 0x0001e2000810003f */
[----:B------:R-:W-:Y:S01]  /*4ba0*/  IMAD.IADD R19, R19, 0x1, R5 ;  /* 0x0000000113137824 */ /* 0x000fe200078e0205 */
[----:B------:R-:W-:Y:S02]  /*4bb0*/  ISETP.GE.U32.AND P0, PT, R18, UR6, PT ;  /* 0x0000000612007c0c */ /* 0x000fe4000bf06070 */
[----:B------:R-:W-:-:S02]  /*4bc0*/  LOP3.LUT R0, R2, R0, R3, 0x96, !PT ;  /* 0x0000000002007212 */ /* 0x000fc400078e9603 */
[----:B------:R-:W-:Y:S02]  /*4bd0*/  ISETP.GE.U32.AND.EX P0, PT, R19, UR7, PT, P0 ;  /* 0x0000000713007c0c */ /* 0x000fe4000bf06100 */
[----:B------:R-:W-:-:S11]  /*4be0*/  PRMT R2, RZ, 0x7610, R2 ;  /* 0x00007610ff027816 */ /* 0x000fd60000000002 */
[----:B0-----:R-:W-:Y:S05]  /*4bf0*/  @P0 BRA `(.L_x_60) ;  /* 0x0000000400680947 */ /* 0x001fea0003800000 */
[----:B------:R-:W0:Y:S01]  /*4c00*/  S2R R13, SR_CTAID.X ;  /* 0x00000000000d7919 */ /* 0x000e220000002500 */
[----:B------:R-:W-:Y:S01]  /*4c10*/  ULDC.64 UR6, c[0x0][0x628] ;  /* 0x00018a0000067ab9 */ /* 0x000fe20000000a00 */
[----:B------:R-:W1:Y:S01]  /*4c20*/  LDC R14, c[0x0][0x144] ;  /* 0x00005100ff0e7b82 */ /* 0x000e620000000800 */
[----:B------:R-:W-:Y:S01]  /*4c30*/  ISETP.NE.U32.AND P0, PT, RZ, UR6, PT ;  /* 0x00000006ff007c0c */ /* 0x000fe2000bf05070 */
[----:B------:R-:W2:Y:S01]  /*4c40*/  S2R R11, SR_CTAID.Y ;  /* 0x00000000000b7919 */ /* 0x000ea20000002600 */
[----:B------:R-:W-:Y:S01]  /*4c50*/  ULDC UR5, c[0x0][0x150] ;  /* 0x0000540000057ab9 */ /* 0x000fe20000000800 */
[----:B------:R-:W-:Y:S01]  /*4c60*/  ULDC UR8, c[0x0][0x630] ;  /* 0x00018c0000087ab9 */ /* 0x000fe20000000800 */
[----:B------:R-:W-:Y:S01]  /*4c70*/  ISETP.NE.AND.EX P0, PT, RZ, UR7, PT, P0 ;  /* 0x00000007ff007c0c */ /* 0x000fe2000bf05300 */
[----:B------:R-:W-:Y:S01]  /*4c80*/  IMAD.MOV.U32 R2, RZ, RZ, R18 ;  /* 0x000000ffff027224 */ /* 0x000fe200078e0012 */
[----:B0-----:R-:W-:-:S05]  /*4c90*/  I2FP.F32.U32 R3, R13 ;  /* 0x0000000d00037245 */ /* 0x001fca0000201000 */
[----:B------:R-:W-:Y:S01]  /*4ca0*/  FMUL R20, R3, UR5 ;  /* 0x0000000503147c20 */ /* 0x000fe20008400000 */
[----:B------:R-:W-:-:S05]  /*4cb0*/  IMAD.MOV.U32 R3, RZ, RZ, R19 ;  /* 0x000000ffff037224 */ /* 0x000fca00078e0013 */
[----:B--2---:R-:W-:Y:S05]  /*4cc0*/  @!P0 BRA `(.L_x_61) ;  /* 0x0000000000288947 */ /* 0x004fea0003800000 */
[----:B------:R-:W-:Y:S02]  /*4cd0*/  ULDC UR5, c[0x0][0x634] ;  /* 0x00018d0000057ab9 */ /* 0x000fe40000000800 */
[----:B------:R-:W-:-:S05]  /*4ce0*/  IADD3 R3, P0, R18, UR5, RZ ;  /* 0x0000000512037c10 */ /* 0x000fca000ff1e0ff */
[----:B------:R-:W-:-:S04]  /*4cf0*/  IMAD.X R15, RZ, RZ, R19, P0 ;  /* 0x000000ffff0f7224 */ /* 0x000fc800000e0613 */
[----:B------:R-:W-:-:S04]  /*4d00*/  IMAD.WIDE.U32 R4, R15, UR6, RZ ;  /* 0x000000060f047c25 */ /* 0x000fc8000f8e00ff */
[----:B------:R-:W-:-:S04]  /*4d10*/  IMAD.WIDE.U32 R4, P0, R3, UR7, R4 ;  /* 0x0000000703047c25 */ /* 0x000fc8000f800004 */
[----:B------:R-:W-:-:S04]  /*4d20*/  IMAD.WIDE.U32 R2, R3, UR6, RZ ;  /* 0x0000000603027c25 */ /* 0x000fc8000f8e00ff */
[----:B------:R-:W-:Y:S01]  /*4d30*/  IMAD.MOV.U32 R2, RZ, RZ, R5 ;  /* 0x000000ffff027224 */ /* 0x000fe200078e0005 */
[----:B------:R-:W-:Y:S01]  /*4d40*/  IADD3 RZ, P1, R3, R4, RZ ;  /* 0x0000000403ff7210 */ /* 0x000fe20007f3e0ff */
[----:B------:R-:W-:-:S04]  /*4d50*/  IMAD.X R3, RZ, RZ, RZ, P0 ;  /* 0x000000ffff037224 */ /* 0x000fc800000e06ff */
[----:B------:R-:W-:-:S08]  /*4d60*/  IMAD.WIDE.U32.X R2, R15, UR7, R2, P1 ;  /* 0x000000070f027c25 */ /* 0x000fd000088e0402 */
.L_x_61:
[--C-:B------:R-:W-:Y:S01]  /*4d70*/  SHF.R.U64 R12, R2, UR8, R3.reuse ;  /* 0x00000008020c7c19 */ /* 0x100fe20008001203 */
[----:B------:R-:W0:Y:S01]  /*4d80*/  F2I.U32.TRUNC.NTZ R20, R20 ;  /* 0x0000001400147305 */ /* 0x000e22000020f000 */
[----:B------:R-:W-:Y:S01]  /*4d90*/  SHF.R.U32.HI R2, RZ, UR8, R3 ;  /* 0x00000008ff027c19 */ /* 0x000fe20008011603 */
[----:B------:R-:W-:Y:S01]  /*4da0*/  ULDC.64 UR6, c[0x0][0x620] ;  /* 0x0001880000067ab9 */ /* 0x000fe20000000a00 */
[----:B------:R-:W-:Y:S01]  /*4db0*/  IADD3 R5, P0, RZ, -R12, RZ ;  /* 0x8000000cff057210 */ /* 0x000fe20007f1e0ff */
[----:B------:R-:W-:Y:S01]  /*4dc0*/  IMAD.MOV.U32 R3, RZ, RZ, R19 ;  /* 0x000000ffff037224 */ /* 0x000fe200078e0013 */
[----:B------:R-:W-:Y:S01]  /*4dd0*/  ULDC.64 UR8, c[0x0][0x640] ;  /* 0x0001900000087ab9 */ /* 0x000fe20000000a00 */
[----:B------:R-:W-:Y:S02]  /*4de0*/  ULDC UR5, c[0x0][0x618] ;  /* 0x0001860000057ab9 */ /* 0x000fe40000000800 */
[----:B------:R-:W-:Y:S01]  /*4df0*/  IMAD.X R2, RZ, RZ, ~R2, P0 ;  /* 0x000000ffff027224 */ /* 0x000fe200000e0e02 */
[----:B------:R-:W-:-:S03]  /*4e00*/  ISETP.NE.U32.AND P0, PT, RZ, UR8, PT ;  /* 0x00000008ff007c0c */ /* 0x000fc6000bf05070 */
[----:B------:R-:W-:Y:S01]  /*4e10*/  IMAD R4, R2, UR6, RZ ;  /* 0x0000000602047c24 */ /* 0x000fe2000f8e02ff */
[----:B------:R-:W-:Y:S01]  /*4e20*/  ISETP.NE.AND.EX P0, PT, RZ, UR9, PT, P0 ;  /* 0x00000009ff007c0c */ /* 0x000fe2000bf05300 */
[----:B------:R-:W-:-:S04]  /*4e30*/  IMAD.MOV.U32 R2, RZ, RZ, R18 ;  /* 0x000000ffff027224 */ /* 0x000fc800078e0012 */
[----:B------:R-:W-:Y:S01]  /*4e40*/  IMAD.WIDE.U32 R2, R5, UR6, R2 ;  /* 0x0000000605027c25 */ /* 0x000fe2000f8e0002 */
[----:B------:R-:W-:-:S03]  /*4e50*/  ULDC UR6, c[0x0][0x154] ;  /* 0x0000550000067ab9 */ /* 0x000fc60000000800 */
[----:B------:R-:W-:Y:S02]  /*4e60*/  IMAD R5, R5, UR7, R4 ;  /* 0x0000000705057c24 */ /* 0x000fe4000f8e0204 */
[----:B0-----:R-:W-:Y:S02]  /*4e70*/  IMAD.MOV R4, RZ, RZ, -R20 ;  /* 0x000000ffff047224 */ /* 0x001fe400078e0a14 */
[----:B------:R-:W0:Y:S01]  /*4e80*/  LDC R20, c[0x0][0x148] ;  /* 0x00005200ff147b82 */ /* 0x000e220000000800 */
[----:B------:R-:W-:Y:S02]  /*4e90*/  IMAD.IADD R3, R3, 0x1, R5 ;  /* 0x0000000103037824 */ /* 0x000fe400078e0205 */
[----:B-1----:R-:W-:Y:S01]  /*4ea0*/  IMAD R13, R14, R4, R13 ;  /* 0x000000040e0d7224 */ /* 0x002fe200078e020d */
[----:B------:R-:W-:Y:S02]  /*4eb0*/  I2FP.F32.U32 R4, R11 ;  /* 0x0000000b00047245 */ /* 0x000fe40000201000 */
[----:B------:R-:W-:-:S02]  /*4ec0*/  SHF.R.U64 R14, R2, UR5, R3 ;  /* 0x00000005020e7c19 */ /* 0x000fc40008001203 */
[----:B------:R-:W-:Y:S01]  /*4ed0*/  SHF.R.U32.HI R3, RZ, UR5, R3 ;  /* 0x00000005ff037c19 */ /* 0x000fe20008011603 */
[----:B------:R-:W-:Y:S01]  /*4ee0*/  FMUL R4, R4, UR6 ;  /* 0x0000000604047c20 */ /* 0x000fe20008400000 */
[----:B------:R-:W-:Y:S02]  /*4ef0*/  ULDC UR5, c[0x0][0x608] ;  /* 0x0001820000057ab9 */ /* 0x000fe40000000800 */
[--C-:B------:R-:W-:Y:S01]  /*4f00*/  SHF.R.U64 R21, R14, UR5, R3.reuse ;  /* 0x000000050e157c19 */ /* 0x100fe20008001203 */
[----:B------:R1:W2:Y:S01]  /*4f10*/  F2I.U32.TRUNC.NTZ R24, R4 ;  /* 0x0000000400187305 */ /* 0x0002a2000020f000 */
[----:B------:R-:W-:Y:S01]  /*4f20*/  SHF.R.U32.HI R2, RZ, UR5, R3 ;  /* 0x00000005ff027c19 */ /* 0x000fe20008011603 */
[----:B------:R-:W-:-:S03]  /*4f30*/  ULDC UR5, c[0x0][0x658] ;  /* 0x0001960000057ab9 */ /* 0x000fc60000000800 */
[--C-:B------:R-:W-:Y:S02]  /*4f40*/  SHF.R.U64 R15, R21, UR5, R2.reuse ;  /* 0x00000005150f7c19 */ /* 0x100fe40008001202 */
[----:B------:R-:W-:-:S03]  /*4f50*/  SHF.R.U32.HI R23, RZ, UR5, R2 ;  /* 0x00000005ff177c19 */ /* 0x000fc60008011602 */
[----:B------:R-:W-:Y:S02]  /*4f60*/  IMAD.MOV.U32 R2, RZ, RZ, R15 ;  /* 0x000000ffff027224 */ /* 0x000fe400078e000f */
[----:B------:R-:W-:Y:S01]  /*4f70*/  IMAD.MOV.U32 R3, RZ, RZ, R23 ;  /* 0x000000ffff037224 */ /* 0x000fe200078e0017 */
[----:B-1----:R-:W-:Y:S06]  /*4f80*/  @!P0 BRA `(.L_x_62) ;  /* 0x0000000000288947 */ /* 0x002fec0003800000 */
        /* <DEDUP_REMOVED lines=10> */
.L_x_62:
[----:B------:R-:W-:Y:S01]  /*5030*/  UMOV UR6, 0xffffffff ;  /* 0xffffffff00067882 */ /* 0x000fe20000000000 */
[----:B------:R-:W-:Y:S01]  /*5040*/  ISETP.NE.AND P0, PT, R22, 0x1, PT ;  /* 0x000000011600780c */ /* 0x000fe20003f05270 */
[----:B------:R-:W-:Y:S01]  /*5050*/  USHF.L.U32 UR6, UR6, UR5, URZ ;  /* 0x0000000506067299 */ /* 0x000fe2000800063f */
[----:B--2---:R-:W-:Y:S01]  /*5060*/  IMAD.MOV R24, RZ, RZ, -R24 ;  /* 0x000000ffff187224 */ /* 0x004fe200078e0a18 */
[----:B------:R-:W-:Y:S01]  /*5070*/  ULDC UR7, c[0x0][0x648] ;  /* 0x0001920000077ab9 */ /* 0x000fe20000000800 */
[----:B------:R-:W-:Y:S01]  /*5080*/  LOP3.LUT R14, R14, UR4, RZ, 0xc0, !PT ;  /* 0x000000040e0e7c12 */ /* 0x000fe2000f8ec0ff */
[----:B------:R-:W-:Y:S01]  /*5090*/  ULOP3.LUT UR6, URZ, UR6, URZ, 0x33, !UPT ;  /* 0x000000063f067292 */ /* 0x000fe2000f8e333f */
[----:B------:R-:W-:Y:S01]  /*50a0*/  SHF.R.U64 R2, R2, UR7, R3 ;  /* 0x0000000702027c19 */ /* 0x000fe20008001203 */
[----:B------:R-:W-:Y:S02]  /*50b0*/  UMOV UR7, 0x1 ;  /* 0x0000000100077882 */ /* 0x000fe40000000000 */
[----:B------:R-:W-:-:S02]  /*50c0*/  USHF.L.U32 UR7, UR7, UR5, URZ ;  /* 0x0000000507077299 */ /* 0x000fc4000800063f */
[----:B------:R-:W-:Y:S01]  /*50d0*/  LOP3.LUT R21, R21, UR6, RZ, 0xc0, !PT ;  /* 0x0000000615157c12 */ /* 0x000fe2000f8ec0ff */
[----:B------:R-:W-:Y:S01]  /*50e0*/  IMAD.MOV R4, RZ, RZ, -R2 ;  /* 0x000000ffff047224 */ /* 0x000fe200078e0a02 */
[----:B------:R-:W-:Y:S01]  /*50f0*/  ULDC UR5, c[0x0][0x638] ;  /* 0x00018e0000057ab9 */ /* 0x000fe20000000800 */
[----:B0-----:R-:W-:Y:S01]  /*5100*/  @P0 IMAD R13, R20, R24, R11 ;  /* 0x00000018140d0224 */ /* 0x001fe200078e020b */
[----:B------:R-:W-:Y:S01]  /*5110*/  ULDC UR6, c[0x0][0x610] ;  /* 0x0001840000067ab9 */ /* 0x000fe20000000800 */
[----:B------:R-:W-:Y:S02]  /*5120*/  IMAD R2, R2, UR7, R21 ;  /* 0x0000000702027c24 */ /* 0x000fe4000f8e0215 */
[----:B------:R-:W-:Y:S01]  /*5130*/  IMAD R15, R4, UR5, R15 ;  /* 0x00000005040f7c24 */ /* 0x000fe2000f8e020f */
[----:B------:R-:W-:Y:S01]  /*5140*/  ULDC UR5, c[0x0][0x600] ;  /* 0x0001800000057ab9 */ /* 0x000fe20000000800 */
[----:B------:R-:W-:Y:S02]  /*5150*/  IMAD R13, R2, UR6, R13 ;  /* 0x00000006020d7c24 */ /* 0x000fe4000f8e020d */
[----:B------:R-:W-:-:S02]  /*5160*/  IMAD R4, R15, UR5, R14 ;  /* 0x000000050f047c24 */ /* 0x000fc4000f8e020e */
[----:B------:R-:W-:-:S03]  /*5170*/  IMAD.MOV.U32 R2, RZ, RZ, 0x1 ;  /* 0x00000001ff027424 */ /* 0x000fc600078e00ff */
[----:B------:R-:W-:Y:S02]  /*5180*/  SEL R11, R4, R13, !P0 ;  /* 0x0000000d040b7207 */ /* 0x000fe40004000000 */
[----:B------:R-:W-:-:S07]  /*5190*/  SEL R13, R13, R4, !P0 ;  /* 0x000000040d0d7207 */ /* 0x000fce0004000000 */
.L_x_60:
[----:B------:R-:W-:Y:S05]  /*51a0*/  BSYNC B1 ;  /* 0x0000000000017941 */ /* 0x000fea0003800000 */
.L_x_59:
[----:B------:R-:W-:-:S13]  /*51b0*/  LOP3.LUT P0, RZ, R2, 0xff, RZ, 0xc0, !PT ;  /* 0x000000ff02ff7812 */ /* 0x000fda000780c0ff */
[----:B------:R-:W-:Y:S05]  /*51c0*/  @P0 BRA `(.L_x_63) ;  /* 0xfffffff000dc0947 */ /* 0x000fea000383ffff */
[----:B------:R-:W-:Y:S05]  /*51d0*/  BSYNC B0 ;  /* 0x0000000000007941 */ /* 0x000fea0003800000 */
.L_x_52:
[----:B------:R-:W-:-:S03]  /*51e0*/  UMOV UR5, 0xffffffff ;  /* 0xffffffff00057882 */ /* 0x000fc60000000000 */
[----:B------:R-:W-:Y:S05]  /*51f0*/  BRA.DIV UR5, `(.L_x_64) ;  /* 0x0000000605147947 */ /* 0x000fea000b800000 */
[----:B------:R-:W-:-:S13]  /*5200*/  ELECT P6, URZ, PT ;  /* 0x00000000003f782f */ /* 0x000fda00038c0000 */
.L_x_78:
[----:B------:R-:W-:Y:S04]  /*5210*/  BSSY B0, `(.L_x_65) ;  /* 0x000002b000007945 */ /* 0x000fe80003800000 */
[----:B------:R-:W-:Y:S05]  /*5220*/  @!P6 BRA `(.L_x_66) ;  /* 0x0000000000a4e947 */ /* 0x000fea0003800000 */
[----:B------:R-:W-:-:S04]  /*5230*/  LOP3.LUT R17, R17, 0x2, RZ, 0xfc, !PT ;  /* 0x0000000211117812 */ /* 0x000fc800078efcff */
[----:B------:R-:W-:-:S13]  /*5240*/  ISETP.NE.AND P0, PT, R17, 0x3, PT ;  /* 0x000000031100780c */ /* 0x000fda0003f05270 */
[----:B------:R-:W-:Y:S05]  /*5250*/  @!P0 BRA `(.L_x_67) ;  /* 0x0000000000048947 */ /* 0x000fea0003800000 */
[----:B------:R-:W-:Y:S01]  /*5260*/  BPT.TRAP 0x1 ;  /* 0x000000040000795c */ /* 0x000fe20000300000 */
.L_x_67:
[----:B------:R-:W0:Y:S01]  /*5270*/  S2R R3, SR_CgaCtaId ;  /* 0x0000000000037919 */ /* 0x000e220000008800 */
[----:B------:R-:W-:-:S04]  /*5280*/  MOV R2, 0x400 ;  /* 0x0000040000027802 */ /* 0x000fc80000000f00 */
[----:B0-----:R-:W-:Y:S02]  /*5290*/  LEA R3, R3, R2, 0x18 ;  /* 0x0000000203037211 */ /* 0x001fe400078ec0ff */
[----:B------:R-:W-:-:S03]  /*52a0*/  SHF.L.U32 R2, R0, 0x1f, RZ ;  /* 0x0000001f00027819 */ /* 0x000fc600000006ff */
[----:B------:R-:W-:-:S04]  /*52b0*/  VIADD R3, R3, 0x20 ;  /* 0x0000002003037836 */ /* 0x000fc80000000000 */
[C---:B------:R-:W-:Y:S02]  /*52c0*/  IMAD R7, R10.reuse, 0x8, R3 ;  /* 0x000000080a077824 */ /* 0x040fe400078e0203 */
[----:B------:R-:W-:Y:S02]  /*52d0*/  VIADD R10, R10, 0x1 ;  /* 0x000000010a0a7836 */ /* 0x000fe40000000000 */
[----:B------:R-:W0:Y:S03]  /*52e0*/  SYNCS.PHASECHK.TRANS64.TRYWAIT P0, [R7+URZ], R2 ;  /* 0x00000002070075a7 */ /* 0x000e26000800017f */
[----:B------:R-:W-:-:S04]  /*52f0*/  ISETP.NE.AND P1, PT, R10, 0x4, PT ;  /* 0x000000040a00780c */ /* 0x000fc80003f25270 */
[----:B------:R-:W-:Y:S02]  /*5300*/  SEL R5, RZ, 0x1, P1 ;  /* 0x00000001ff057807 */ /* 0x000fe40000800000 */
[----:B------:R-:W-:Y:S02]  /*5310*/  SEL R10, R10, RZ, P1 ;  /* 0x000000ff0a0a7207 */ /* 0x000fe40000800000 */
[----:B------:R-:W-:-:S03]  /*5320*/  LOP3.LUT R5, R0, R5, RZ, 0x3c, !PT ;  /* 0x0000000500057212 */ /* 0x000fc600078e3cff */
[----:B------:R-:W-:Y:S01]  /*5330*/  IMAD R9, R10, 0x8, R3 ;  /* 0x000000080a097824 */ /* 0x000fe200078e0203 */
[----:B------:R-:W-:Y:S01]  /*5340*/  SHF.L.U32 R4, R5, 0x1f, RZ ;  /* 0x0000001f05047819 */ /* 0x000fe200000006ff */
[----:B0-----:R-:W-:Y:S06]  /*5350*/  @!P0 BRA `(.L_x_68) ;  /* 0x0000000000dc8947 */ /* 0x001fec0003800000 */
.L_x_79:
[----:B------:R-:W1:Y:S01]  /*5360*/  SYNCS.PHASECHK.TRANS64.TRYWAIT P0, [R9+URZ], R4 ;  /* 0x00000004090075a7 */ /* 0x000e62000800017f */
[----:B------:R-:W-:-:S05]  /*5370*/  VIADD R0, R10, 0x1 ;  /* 0x000000010a007836 */ /* 0x000fca0000000000 */
[----:B------:R-:W-:-:S04]  /*5380*/  ISETP.NE.AND P1, PT, R0, 0x4, PT ;  /* 0x000000040000780c */ /* 0x000fc80003f25270 */
[----:B0-----:R-:W-:Y:S02]  /*5390*/  SEL R2, RZ, 0x1, P1 ;  /* 0x00000001ff027807 */ /* 0x001fe40000800000 */
[----:B------:R-:W-:Y:S02]  /*53a0*/  SEL R0, R0, RZ, P1 ;  /* 0x000000ff00007207 */ /* 0x000fe40000800000 */
[----:B------:R-:W-:-:S03]  /*53b0*/  LOP3.LUT R7, R5, R2, RZ, 0x3c, !PT ;  /* 0x0000000205077212 */ /* 0x000fc600078e3cff */
[----:B------:R-:W-:Y:S01]  /*53c0*/  IMAD R6, R0, 0x8, R3 ;  /* 0x0000000800067824 */ /* 0x000fe200078e0203 */
[----:B------:R-:W-:Y:S01]  /*53d0*/  SHF.L.U32 R5, R7, 0x1f, RZ ;  /* 0x0000001f07057819 */ /* 0x000fe200000006ff */
[----:B-1----:R-:W-:Y:S06]  /*53e0*/  @!P0 BRA `(.L_x_69) ;  /* 0x0000000000cc8947 */ /* 0x002fec0003800000 */
.L_x_80:
[----:B------:R-:W1:Y:S01]  /*53f0*/  SYNCS.PHASECHK.TRANS64.TRYWAIT P0, [R6+URZ], R5 ;  /* 0x00000005060075a7 */ /* 0x000e62000800017f */
[----:B------:R-:W-:-:S05]  /*5400*/  VIADD R0, R0, 0x1 ;  /* 0x0000000100007836 */ /* 0x000fca0000000000 */
[----:B------:R-:W-:-:S04]  /*5410*/  ISETP.NE.AND P1, PT, R0, 0x4, PT ;  /* 0x000000040000780c */ /* 0x000fc80003f25270 */
[----:B------:R-:W-:Y:S02]  /*5420*/  SEL R2, RZ, 0x1, P1 ;  /* 0x00000001ff027807 */ /* 0x000fe40000800000 */
[----:B------:R-:W-:Y:S02]  /*5430*/  SEL R0, R0, RZ, P1 ;  /* 0x000000ff00007207 */ /* 0x000fe40000800000 */
[----:B------:R-:W-:Y:S01]  /*5440*/  LOP3.LUT R2, R7, R2, RZ, 0x3c, !PT ;  /* 0x0000000207027212 */ /* 0x000fe200078e3cff */
[----:B-1----:R-:W-:Y:S06]  /*5450*/  @!P0 BRA `(.L_x_70) ;  /* 0x0000000000c48947 */ /* 0x002fec0003800000 */
.L_x_81:
[----:B------:R-:W-:Y:S01]  /*5460*/  IMAD R3, R0, 0x8, R3 ;  /* 0x0000000800037824 */ /* 0x000fe200078e0203 */
[----:B------:R-:W-:-:S07]  /*5470*/  SHF.L.U32 R0, R2, 0x1f, RZ ;  /* 0x0000001f02007819 */ /* 0x000fce00000006ff */
.L_x_71:
[----:B--2---:R2:W3:Y:S02]  /*5480*/  SYNCS.PHASECHK.TRANS64.TRYWAIT P0, [R3+URZ], R0 ;  /* 0x00000000030075a7 */ /* 0x0044e4000800017f */
[----:B---3--:R-:W-:Y:S05]  /*5490*/  @!P0 NANOSLEEP.SYNCS 0x989680 ;  /* 0x009896800000895d */ /* 0x008fea0003900000 */
[----:B------:R-:W3:Y:S02]  /*54a0*/  @!P0 SYNCS.PHASECHK.TRANS64 P0, [R3+URZ], R0 ;  /* 0x00000000030085a7 */ /* 0x000ee4000800007f */
[----:B---3--:R-:W-:Y:S05]  /*54b0*/  @!P0 BRA `(.L_x_71) ;  /* 0xfffffffc00f08947 */ /* 0x008fea000383ffff */
.L_x_66:
[----:B------:R-:W-:Y:S05]  /*54c0*/  BSYNC B0 ;  /* 0x0000000000007941 */ /* 0x000fea0003800000 */
.L_x_65:
[----:B------:R-:W-:Y:S05]  /*54d0*/  EXIT ;  /* 0x000000000000794d */ /* 0x000fea0003800000 */
.L_x_21:
[----:B-1----:R1:W2:Y:S02]  /*54e0*/  SYNCS.PHASECHK.TRANS64.TRYWAIT P1, [R3+URZ], R0 ;  /* 0x00000000030075a7 */ /* 0x0022a4000802017f */
[----:B--2---:R-:W-:Y:S05]  /*54f0*/  @!P1 NANOSLEEP.SYNCS 0x989680 ;  /* 0x009896800000995d */ /* 0x004fea0003900000 */
[----:B------:R-:W2:Y:S02]  /*5500*/  @!P1 SYNCS.PHASECHK.TRANS64 P1, [R3+URZ], R0 ;  /* 0x00000000030095a7 */ /* 0x000ea4000802007f */
[----:B--2---:R-:W-:Y:S05]  /*5510*/  @!P1 BRA `(.L_x_21) ;  /* 0xfffffffc00f09947 */ /* 0x004fea000383ffff */
[----:B------:R-:W-:Y:S05]  /*5520*/  BRA `(.L_x_20) ;  /* 0xffffffbc00f87947 */ /* 0x000fea000383ffff */
.L_x_26:
[----:B-1----:R1:W2:Y:S02]  /*5530*/  SYNCS.PHASECHK.TRANS64.TRYWAIT P1, [R4+URZ], R3 ;  /* 0x00000003040075a7 */ /* 0x0022a4000802017f */
[----:B--2---:R-:W-:Y:S05]  /*5540*/  @!P1 NANOSLEEP.SYNCS 0x989680 ;  /* 0x009896800000995d */ /* 0x004fea0003900000 */
[----:B------:R-:W2:Y:S02]  /*5550*/  @!P1 SYNCS.PHASECHK.TRANS64 P1, [R4+URZ], R3 ;  /* 0x00000003040095a7 */ /* 0x000ea4000802007f */
[----:B--2---:R-:W-:Y:S05]  /*5560*/  @!P1 BRA `(.L_x_26) ;  /* 0xfffffffc00f09947 */ /* 0x004fea000383ffff */
[----:B------:R-:W-:Y:S05]  /*5570*/  BRA `(.L_x_25) ;  /* 0xffffffc8001c7947 */ /* 0x000fea000383ffff */
.L_x_53:
[----:B------:R-:W-:Y:S01]  /*5580*/  BSSY B1, `(.L_x_72) ;  /* 0x0000006000017945 */ /* 0x000fe20003800000 */
[----:B------:R-:W-:-:S07]  /*5590*/  IMAD.MOV.U32 R15, RZ, RZ, -0x1 ;  /* 0xffffffffff0f7424 */ /* 0x000fce00078e00ff */
[----:B------:R-:W-:Y:S05]  /*55a0*/  WARPSYNC.COLLECTIVE R15, `(.L_x_73) ;  /* 0x000000000f0c7348 */ /* 0x000fea0003c00000 */
[----:B------:R-:W-:Y:S02]  /*55b0*/  ELECT P6, UR62, PT ;  /* 0x00000000003e782f */ /* 0x000fe400038c0000 */
[----:B------:R-:W-:Y:S01]  /*55c0*/  MOV R14, UR62 ;  /* 0x0000003e000e7c02 */ /* 0x000fe20008000f00 */
[----:B------:R-:W-:Y:S10]  /*55d0*/  ENDCOLLECTIVE ;  /* 0x000000000000791b */ /* 0x000ff40003800000 */
.L_x_73:
[----:B------:R-:W-:Y:S05]  /*55e0*/  BSYNC B1 ;  /* 0x0000000000017941 */ /* 0x000fea0003800000 */
.L_x_72:
[----:B------:R-:W-:Y:S05]  /*55f0*/  BRA `(.L_x_74) ;  /* 0xffffffec00dc7947 */ /* 0x000fea000383ffff */
.L_x_56:
[----:B-1----:R1:W2:Y:S02]  /*5600*/  SYNCS.PHASECHK.TRANS64.TRYWAIT P1, [R15+URZ+0x20], R4 ;  /* 0x000020040f0075a7 */ /* 0x0022a4000802017f */
[----:B--2---:R-:W-:Y:S05]  /*5610*/  @!P1 NANOSLEEP.SYNCS 0x989680 ;  /* 0x009896800000995d */ /* 0x004fea0003900000 */
[----:B------:R-:W2:Y:S02]  /*5620*/  @!P1 SYNCS.PHASECHK.TRANS64 P1, [R15+URZ+0x20], R4 ;  /* 0x000020040f0095a7 */ /* 0x000ea4000802007f */
[----:B--2---:R-:W-:Y:S05]  /*5630*/  @!P1 BRA `(.L_x_56) ;  /* 0xfffffffc00f09947 */ /* 0x004fea000383ffff */
[----:B------:R-:W-:Y:S05]  /*5640*/  BRA `(.L_x_75) ;  /* 0xfffffff000187947 */ /* 0x000fea000383ffff */
.L_x_64:
[----:B------:R-:W-:Y:S01]  /*5650*/  BSSY B0, `(.L_x_76) ;  /* 0x0000006000007945 */ /* 0x000fe20003800000 */
[----:B------:R-:W-:-:S07]  /*5660*/  IMAD.MOV.U32 R15, RZ, RZ, -0x1 ;  /* 0xffffffffff0f7424 */ /* 0x000fce00078e00ff */
[----:B------:R-:W-:Y:S05]  /*5670*/  WARPSYNC.COLLECTIVE R15, `(.L_x_77) ;  /* 0x000000000f0c7348 */ /* 0x000fea0003c00000 */
[----:B------:R-:W-:Y:S02]  /*5680*/  ELECT P6, UR62, PT ;  /* 0x00000000003e782f */ /* 0x000fe400038c0000 */
[----:B------:R-:W-:Y:S01]  /*5690*/  MOV R14, UR62 ;  /* 0x0000003e000e7c02 */ /* 0x000fe20008000f00 */
[----:B------:R-:W-:Y:S10]  /*56a0*/  ENDCOLLECTIVE ;  /* 0x000000000000791b */ /* 0x000ff40003800000 */
.L_x_77:
[----:B------:R-:W-:Y:S05]  /*56b0*/  BSYNC B0 ;  /* 0x0000000000007941 */ /* 0x000fea0003800000 */
.L_x_76:
[----:B------:R-:W-:Y:S05]  /*56c0*/  BRA `(.L_x_78) ;  /* 0xfffffff800d07947 */ /* 0x000fea000383ffff */
.L_x_68:
[----:B0-----:R0:W1:Y:S02]  /*56d0*/  SYNCS.PHASECHK.TRANS64.TRYWAIT P0, [R7+URZ], R2 ;  /* 0x00000002070075a7 */ /* 0x001064000800017f */
[----:B-1----:R-:W-:Y:S05]  /*56e0*/  @!P0 NANOSLEEP.SYNCS 0x989680 ;  /* 0x009896800000895d */ /* 0x002fea0003900000 */
[----:B------:R-:W1:Y:S02]  /*56f0*/  @!P0 SYNCS.PHASECHK.TRANS64 P0, [R7+URZ], R2 ;  /* 0x00000002070085a7 */ /* 0x000e64000800007f */
[----:B-1----:R-:W-:Y:S05]  /*5700*/  @!P0 BRA `(.L_x_68) ;  /* 0xfffffffc00f08947 */ /* 0x002fea000383ffff */
[----:B------:R-:W-:Y:S05]  /*5710*/  BRA `(.L_x_79) ;  /* 0xfffffffc00107947 */ /* 0x000fea000383ffff */
.L_x_69:
[----:B0-----:R0:W1:Y:S02]  /*5720*/  SYNCS.PHASECHK.TRANS64.TRYWAIT P0, [R9+URZ], R4 ;  /* 0x00000004090075a7 */ /* 0x001064000800017f */
[----:B-1----:R-:W-:Y:S05]  /*5730*/  @!P0 NANOSLEEP.SYNCS 0x989680 ;  /* 0x009896800000895d */ /* 0x002fea0003900000 */
[----:B------:R-:W1:Y:S02]  /*5740*/  @!P0 SYNCS.PHASECHK.TRANS64 P0, [R9+URZ], R4 ;  /* 0x00000004090085a7 */ /* 0x000e64000800007f */
[----:B-1----:R-:W-:Y:S05]  /*5750*/  @!P0 BRA `(.L_x_69) ;  /* 0xfffffffc00f08947 */ /* 0x002fea000383ffff */
[----:B------:R-:W-:Y:S05]  /*5760*/  BRA `(.L_x_80) ;  /* 0xfffffffc00207947 */ /* 0x000fea000383ffff */
.L_x_70:
[----:B-1----:R1:W2:Y:S02]  /*5770*/  SYNCS.PHASECHK.TRANS64.TRYWAIT P0, [R6+URZ], R5 ;  /* 0x00000005060075a7 */ /* 0x0022a4000800017f */
[----:B--2---:R-:W-:Y:S05]  /*5780*/  @!P0 NANOSLEEP.SYNCS 0x989680 ;  /* 0x009896800000895d */ /* 0x004fea0003900000 */
[----:B------:R-:W2:Y:S02]  /*5790*/  @!P0 SYNCS.PHASECHK.TRANS64 P0, [R6+URZ], R5 ;  /* 0x00000005060085a7 */ /* 0x000ea4000800007f */
[----:B--2---:R-:W-:Y:S05]  /*57a0*/  @!P0 BRA `(.L_x_70) ;  /* 0xfffffffc00f08947 */ /* 0x004fea000383ffff */
[----:B------:R-:W-:Y:S05]  /*57b0*/  BRA `(.L_x_81) ;  /* 0xfffffffc00287947 */ /* 0x000fea000383ffff */
.L_x_82:
[----:B------:R-:W-:-:S00]  /*57c0*/  BRA `(.L_x_82) ;  /* 0xfffffffc00fc7947 */ /* 0x000fc0000383ffff */
[----:B------:R-:W-:-:S00]  /*57d0*/  NOP ;  /* 0x0000000000007918 */ /* 0x000fc00000000000 */
        /* <DEDUP_REMOVED lines=10> */
.L_x_83:


//--------------------- .nv.global.init           --------------------------
	.section	.nv.global.init,"aw",@progbits
.nv.global.init:
	.type		$str$22,@object
	.size		$str$22,($str$23 - $str$22)
$str$22:
        /*0000*/ 	.byte	0x6b, 0x5f, 0x74, 0x69, 0x6c, 0x65, 0x5f, 0x63, 0x6f, 0x75, 0x6e, 0x74, 0x20, 0x3e, 0x3d, 0x20
        /*0010*/ 	.byte	0x31, 0x00
	.type		$str$23,@object
	.size		$str$23,(__unnamed_1 - $str$23)
$str$23:
        /*0012*/ 	.byte	0x2f, 0x74, 0x6d, 0x70, 0x2f, 0x63, 0x75, 0x74, 0x6c, 0x61, 0x73, 0x73, 0x5f, 0x73, 0x77, 0x65
        /*0022*/ 	.byte	0x65, 0x70, 0x5f, 0x73, 0x72, 0x63, 0x2f, 0x69, 0x6e, 0x63, 0x6c, 0x75, 0x64, 0x65, 0x2f, 0x63
        /*0032*/ 	.byte	0x75, 0x74, 0x6c, 0x61, 0x73, 0x73, 0x2f, 0x67, 0x65, 0x6d, 0x6d, 0x2f, 0x63, 0x6f, 0x6c, 0x6c
        /*0042*/ 	.byte	0x65, 0x63, 0x74, 0x69, 0x76, 0x65, 0x2f, 0x73, 0x6d, 0x39, 0x30, 0x5f, 0x6d, 0x6d, 0x61, 0x5f
        /*0052*/ 	.byte	0x74, 0x6d, 0x61, 0x5f, 0x67, 0x6d, 0x6d, 0x61, 0x5f, 0x73, 0x73, 0x5f, 0x77, 0x61, 0x72, 0x70
        /*0062*/ 	.byte	0x73, 0x70, 0x65, 0x63, 0x69, 0x61, 0x6c, 0x69, 0x7a, 0x65, 0x64, 0x2e, 0x68, 0x70, 0x70, 0x00
	.type		__unnamed_1,@object
	.size		__unnamed_1,(.L_0 - __unnamed_1)
__unnamed_1:
        /*0072*/ 	.byte	0x76, 0x6f, 0x69, 0x64, 0x20, 0x63, 0x75, 0x74, 0x6c, 0x61, 0x73, 0x73, 0x3a, 0x3a, 0x67, 0x65
        /* <DEDUP_REMOVED lines=180> */
.L_0:


//--------------------- .nv.shared._ZN7cutlass13device_kernelINS_4gemm6kernel13GemmUniversalIN4cute5tupleIJiiiiEEENS1_10collective13CollectiveMmaINS1_34MainloopSm90TmaGmmaWarpSpecializedILi4ENS5_IJNS4_1CILi2EEENSA_ILi1EEESC_EEENS1_35KernelTmaWarpSpecializedCooperativeEEENS5_IJNSA_ILi192EEENSA_ILi8EEENSA_ILi128EEEEEENS_6half_tENS5_IJlSC_lEEESK_SL_NS4_8TiledMMAINS4_8MMA_AtomIJNS4_4SM904GMMA24MMA_64x8x16_F32F16F16_SSILNSP_5MajorE0ELSR_0ELNSP_7ScaleInE1ELSS_1EEEEEENS4_6LayoutISD_NS5_IJSC_NSA_ILi0EEESW_EEEEENS5_IJNS4_10UnderscoreESZ_SZ_EEEEENS4_13SM90_TMA_LOADENS4_14ComposedLayoutINS4_7SwizzleILi3ELi4ELi3EEENS4_18smem_ptr_flag_bitsILi16EEENSV_INS5_IJSH_NSA_ILi64EEEEEENS5_IJS18_SC_EEEEEEEvNS4_8identityENS4_23SM90_TMA_LOAD_MULTICASTES1C_vS1D_EENS_8epilogue10collective6detail29Sm90TmaWarpSpecializedAdapterINS1H_15DefaultEpilogueISK_SL_SL_NS1G_6thread17LinearCombinationISK_Li1EffLNS1L_9ScaleType4KindE0ELNS_15FloatRoundStyleE2ESK_EENS1_15EpilogueDefaultEEEEEvvEEEEvNT_6ParamsE --------------------------
	.section	.nv.shared._ZN7cutlass13device_kernelINS_4gemm6kernel13GemmUniversalIN4cute5tupleIJiiiiEEENS1_10collective13CollectiveMmaINS1_34MainloopSm90TmaGmmaWarpSpecializedILi4ENS5_IJNS4_1CILi2EEENSA_ILi1EEESC_EEENS1_35KernelTmaWarpSpecializedCooperativeEEENS5_IJNSA_ILi192EEENSA_ILi8EEENSA_ILi128EEEEEENS_6half_tENS5_IJlSC_lEEESK_SL_NS4_8TiledMMAINS4_8MMA_AtomIJNS4_4SM904GMMA24MMA_64x8x16_F32F16F16_SSILNSP_5MajorE0ELSR_0ELNSP_7ScaleInE1ELSS_1EEEEEENS4_6LayoutISD_NS5_IJSC_NSA_ILi0EEESW_EEEEENS5_IJNS4_10UnderscoreESZ_SZ_EEEEENS4_13SM90_TMA_LOADENS4_14ComposedLayoutINS4_7SwizzleILi3ELi4ELi3EEENS4_18smem_ptr_flag_bitsILi16EEENSV_INS5_IJSH_NSA_ILi64EEEEEENS5_IJS18_SC_EEEEEEEvNS4_8identityENS4_23SM90_TMA_LOAD_MULTICASTES1C_vS1D_EENS_8epilogue10collective6detail29Sm90TmaWarpSpecializedAdapterINS1H_15DefaultEpilogueISK_SL_SL_NS1G_6thread17LinearCombinationISK_Li1EffLNS1L_9ScaleType4KindE0ELNS_15FloatRoundStyleE2ESK_EENS1_15EpilogueDefaultEEEEEvvEEEEvNT_6ParamsE,"aw",@nobits
	.sectionflags	@""
	.align	16
	.zero		1024


//--------------------- .nv.shared.reserved.0     --------------------------
	.section	.nv.shared.reserved.0,"aw",@nobits
	.weak		__nv_reservedSMEM_offset_0_alias
	.size		__nv_reservedSMEM_offset_0_alias, 0, 0
	.other		__nv_reservedSMEM_offset_0_alias,@"STO_CUDA_RESERVED_SHARED STV_DEFAULT"
__nv_reservedSMEM_offset_0_alias:
	.zero		0


//--------------------- .nv.global                --------------------------
	.section	.nv.global,"aw",@nobits
.nv.global:
	.type		_ZN39_INTERNAL_69082222_4_k_cu_39c5bc6f_42004cute1_E,@object
	.size		_ZN39_INTERNAL_69082222_4_k_cu_39c5bc6f_42004cute1_E,(_ZN39_INTERNAL_69082222_4_k_cu_39c5bc6f_42004cuda3std3__45__cpo6cbeginE - _ZN39_INTERNAL_69082222_4_k_cu_39c5bc6f_42004cute1_E)
_ZN39_INTERNAL_69082222_4_k_cu_39c5bc6f_42004cute1_E:
	.zero		1
	.type		_ZN39_INTERNAL_69082222_4_k_cu_39c5bc6f_42004cuda3std3__45__cpo6cbeginE,@object
	.size		_ZN39_INTERNAL_69082222_4_k_cu_39c5bc6f_42004cuda3std3__45__cpo6cbeginE,(_ZN39_INTERNAL_69082222_4_k_cu_39c5bc6f_42004cuda3std3__48in_placeE - _ZN39_INTERNAL_69082222_4_k_cu_39c5bc6f_42004cuda3std3__45__cpo6cbeginE)
_ZN39_INTERNAL_69082222_4_k_cu_39c5bc6f_42004cuda3std3__45__cpo6cbeginE:
	.zero		1
	.type		_ZN39_INTERNAL_69082222_4_k_cu_39c5bc6f_42004cuda3std3__48in_placeE,@object
	.size		_ZN39_INTERNAL_69082222_4_k_cu_39c5bc6f_42004cuda3std3__48in_placeE,(_ZN39_INTERNAL_69082222_4_k_cu_39c5bc6f_42004cuda3std6ranges3__45__cpo9iter_moveE - _ZN39_INTERNAL_69082222_4_k_cu_39c5bc6f_42004cuda3std3__48in_placeE)
_ZN39_INTERNAL_69082222_4_k_cu_39c5bc6f_42004cuda3std3__48in_placeE:
	.zero		1
	.type		_ZN39_INTERNAL_69082222_4_k_cu_39c5bc6f_42004cuda3std6ranges3__45__cpo9iter_moveE,@object
	.size		_ZN39_INTERNAL_69082222_4_k_cu_39c5bc6f_42004cuda3std6ranges3__45__cpo9iter_moveE,(_ZN39_INTERNAL_69082222_4_k_cu_39c5bc6f_42004cuda3std3__45__cpo5beginE - _ZN39_INTERNAL_69082222_4_k_cu_39c5bc6f_42004cuda3std6ranges3__45__cpo9iter_moveE)
_ZN39_INTERNAL_69082222_4_k_cu_39c5bc6f_42004cuda3std6ranges3__45__cpo9iter_moveE:
	.zero		1
	.type		_ZN39_INTERNAL_69082222_4_k_cu_39c5bc6f_42004cuda3std3__45__cpo5beginE,@object
	.size		_ZN39_INTERNAL_69082222_4_k_cu_39c5bc6f_42004cuda3std3__45__cpo5beginE,(_ZN39_INTERNAL_69082222_4_k_cu_39c5bc6f_42004cuda3std3__441_GLOBAL__N__69082222_4_k_cu_39c5bc6f_42006ignoreE - _ZN39_INTERNAL_69082222_4_k_cu_39c5bc6f_42004cuda3std3__45__cpo5beginE)
_ZN39_INTERNAL_69082222_4_k_cu_39c5bc6f_42004cuda3std3__45__cpo5beginE:
	.zero		1
	.type		_ZN39_INTERNAL_69082222_4_k_cu_39c5bc6f_42004cuda3std3__441_GLOBAL__N__69082222_4_k_cu_39c5bc6f_42006ignoreE,@object
	.size		_ZN39_INTERNAL_69082222_4_k_cu_39c5bc6f_42004cuda3std3__441_GLOBAL__N__69082222_4_k_cu_39c5bc6f_42006ignoreE,(_ZN39_INTERNAL_69082222_4_k_cu_39c5bc6f_42004cute7productE - _ZN39_INTERNAL_69082222_4_k_cu_39c5bc6f_42004cuda3std3__441_GLOBAL__N__69082222_4_k_cu_39c5bc6f_42006ignoreE)
_ZN39_INTERNAL_69082222_4_k_cu_39c5bc6f_42004cuda3std3__441_GLOBAL__N__69082222_4_k_cu_39c5bc6f_42006ignoreE:
	.zero		1
	.type		_ZN39_INTERNAL_69082222_4_k_cu_39c5bc6f_42004cute7productE,@object
	.size		_ZN39_INTERNAL_69082222_4_k_cu_39c5bc6f_42004cute7productE,(_ZN39_INTERNAL_69082222_4_k_cu_39c5bc6f_42004cuda3std3__45__cpo3endE - _ZN39_INTERNAL_69082222_4_k_cu_39c5bc6f_42004cute7productE)
_ZN39_INTERNAL_69082222_4_k_cu_39c5bc6f_42004cute7productE:
	.zero		1
	.type		_ZN39_INTERNAL_69082222_4_k_cu_39c5bc6f_42004cuda3std3__45__cpo3endE,@object
	.size		_ZN39_INTERNAL_69082222_4_k_cu_39c5bc6f_42004cuda3std3__45__cpo3endE,(_ZN39_INTERNAL_69082222_4_k_cu_39c5bc6f_42004cuda3std3__419piecewise_constructE - _ZN39_INTERNAL_69082222_4_k_cu_39c5bc6f_42004cuda3std3__45__cpo3endE)
_ZN39_INTERNAL_69082222_4_k_cu_39c5bc6f_42004cuda3std3__45__cpo3endE:
	.zero		1
	.type		_ZN39_INTERNAL_69082222_4_k_cu_39c5bc6f_42004cuda3std3__419piecewise_constructE,@object
	.size		_ZN39_INTERNAL_69082222_4_k_cu_39c5bc6f_42004cuda3std3__419piecewise_constructE,(_ZN39_INTERNAL_69082222_4_k_cu_39c5bc6f_42004cuda3std3__45__cpo4cendE - _ZN39_INTERNAL_69082222_4_k_cu_39c5bc6f_42004cuda3std3__419piecewise_constructE)
_ZN39_INTERNAL_69082222_4_k_cu_39c5bc6f_42004cuda3std3__419piecewise_constructE:
	.zero		1
	.type		_ZN39_INTERNAL_69082222_4_k_cu_39c5bc6f_42004cuda3std3__45__cpo4cendE,@object
	.size		_ZN39_INTERNAL_69082222_4_k_cu_39c5bc6f_42004cuda3std3__45__cpo4cendE,(_ZN39_INTERNAL_69082222_4_k_cu_39c5bc6f_42004cuda3std6ranges3__45__cpo4swapE - _ZN39_INTERNAL_69082222_4_k_cu_39c5bc6f_42004cuda3std3__45__cpo4cendE)
_ZN39_INTERNAL_69082222_4_k_cu_39c5bc6f_42004cuda3std3__45__cpo4cendE:
	.zero		1
	.type		_ZN39_INTERNAL_69082222_4_k_cu_39c5bc6f_42004cuda3std6ranges3__45__cpo4swapE,@object
	.size		_ZN39_INTERNAL_69082222_4_k_cu_39c5bc6f_42004cuda3std6ranges3__45__cpo4swapE,(.L_8 - _ZN39_INTERNAL_69082222_4_k_cu_39c5bc6f_42004cuda3std6ranges3__45__cpo4swapE)
_ZN39_INTERNAL_69082222_4_k_cu_39c5bc6f_42004cuda3std6ranges3__45__cpo4swapE:
	.zero		1
.L_8:


//--------------------- .nv.constant0._ZN7cutlass13device_kernelINS_4gemm6kernel13GemmUniversalIN4cute5tupleIJiiiiEEENS1_10collective13CollectiveMmaINS1_34MainloopSm90TmaGmmaWarpSpecializedILi4ENS5_IJNS4_1CILi2EEENSA_ILi1EEESC_EEENS1_35KernelTmaWarpSpecializedCooperativeEEENS5_IJNSA_ILi192EEENSA_ILi8EEENSA_ILi128EEEEEENS_6half_tENS5_IJlSC_lEEESK_SL_NS4_8TiledMMAINS4_8MMA_AtomIJNS4_4SM904GMMA24MMA_64x8x16_F32F16F16_SSILNSP_5MajorE0ELSR_0ELNSP_7ScaleInE1ELSS_1EEEEEENS4_6LayoutISD_NS5_IJSC_NSA_ILi0EEESW_EEEEENS5_IJNS4_10UnderscoreESZ_SZ_EEEEENS4_13SM90_TMA_LOADENS4_14ComposedLayoutINS4_7SwizzleILi3ELi4ELi3EEENS4_18smem_ptr_flag_bitsILi16EEENSV_INS5_IJSH_NSA_ILi64EEEEEENS5_IJS18_SC_EEEEEEEvNS4_8identityENS4_23SM90_TMA_LOAD_MULTICASTES1C_vS1D_EENS_8epilogue10collective6detail29Sm90TmaWarpSpecializedAdapterINS1H_15DefaultEpilogueISK_SL_SL_NS1G_6thread17LinearCombinationISK_Li1EffLNS1L_9ScaleType4KindE0ELNS_15FloatRoundStyleE2ESK_EENS1_15EpilogueDefaultEEEEEvvEEEEvNT_6ParamsE --------------------------
	.section	.nv.constant0._ZN7cutlass13device_kernelINS_4gemm6kernel13GemmUniversalIN4cute5tupleIJiiiiEEENS1_10collective13CollectiveMmaINS1_34MainloopSm90TmaGmmaWarpSpecializedILi4ENS5_IJNS4_1CILi2EEENSA_ILi1EEESC_EEENS1_35KernelTmaWarpSpecializedCooperativeEEENS5_IJNSA_ILi192EEENSA_ILi8EEENSA_ILi128EEEEEENS_6half_tENS5_IJlSC_lEEESK_SL_NS4_8TiledMMAINS4_8MMA_AtomIJNS4_4SM904GMMA24MMA_64x8x16_F32F16F16_SSILNSP_5MajorE0ELSR_0ELNSP_7ScaleInE1ELSS_1EEEEEENS4_6LayoutISD_NS5_IJSC_NSA_ILi0EEESW_EEEEENS5_IJNS4_10UnderscoreESZ_SZ_EEEEENS4_13SM90_TMA_LOADENS4_14ComposedLayoutINS4_7SwizzleILi3ELi4ELi3EEENS4_18smem_ptr_flag_bitsILi16EEENSV_INS5_IJSH_NSA_ILi64EEEEEENS5_IJS18_SC_EEEEEEEvNS4_8identityENS4_23SM90_TMA_LOAD_MULTICASTES1C_vS1D_EENS_8epilogue10collective6detail29Sm90TmaWarpSpecializedAdapterINS1H_15DefaultEpilogueISK_SL_SL_NS1G_6thread17LinearCombinationISK_Li1EffLNS1L_9ScaleType4KindE0ELNS_15FloatRoundStyleE2ESK_EENS1_15EpilogueDefaultEEEEEvvEEEEvNT_6ParamsE,"a",@progbits
	.sectionflags	@""
	.align	4
.nv.constant0._ZN7cutlass13device_kernelINS_4gemm6kernel13GemmUniversalIN4cute5tupleIJiiiiEEENS1_10collective13CollectiveMmaINS1_34MainloopSm90TmaGmmaWarpSpecializedILi4ENS5_IJNS4_1CILi2EEENSA_ILi1EEESC_EEENS1_35KernelTmaWarpSpecializedCooperativeEEENS5_IJNSA_ILi192EEENSA_ILi8EEENSA_ILi128EEEEEENS_6half_tENS5_IJlSC_lEEESK_SL_NS4_8TiledMMAINS4_8MMA_AtomIJNS4_4SM904GMMA24MMA_64x8x16_F32F16F16_SSILNSP_5MajorE0ELSR_0ELNSP_7ScaleInE1ELSS_1EEEEEENS4_6LayoutISD_NS5_IJSC_NSA_ILi0EEESW_EEEEENS5_IJNS4_10UnderscoreESZ_SZ_EEEEENS4_13SM90_TMA_LOADENS4_14ComposedLayoutINS4_7SwizzleILi3ELi4ELi3EEENS4_18smem_ptr_flag_bitsILi16EEENSV_INS5_IJSH_NSA_ILi64EEEEEENS5_IJS18_SC_EEEEEEEvNS4_8identityENS4_23SM90_TMA_LOAD_MULTICASTES1C_vS1D_EENS_8epilogue10collective6detail29Sm90TmaWarpSpecializedAdapterINS1H_15DefaultEpilogueISK_SL_SL_NS1G_6thread17LinearCombinationISK_Li1EffLNS1L_9ScaleType4KindE0ELNS_15FloatRoundStyleE2ESK_EENS1_15EpilogueDefaultEEEEEvvEEEEvNT_6ParamsE:
	.zero		1664


//--------------------- SYMBOLS --------------------------

	.type		.nv.reservedSmem.offset0,@object
	.size		.nv.reservedSmem.offset0,0x4
	.type		__assertfail,@function
